	.target	sm_90a

	.elftype	@"ET_EXEC"


//--------------------- .note.nv.tkinfo           --------------------------
	.section	.note.nv.tkinfo,"",@"SHT_NOTE"
	.sectionflags	@"SHF_NOTE_NV_TKINFO"
	.tkinfo
        /*0018*/ 	.word	0x00000002
        /*0030*/ 	.string	""
        /*0030*/ 	.string	"ptxas"
        /*0030*/ 	.string	"Cuda compilation tools, release 13.0, V13.0.88"
        /*0030*/ 	.string	"Build cuda_13.0.r13.0/compiler.36424714_0"
        /*0030*/ 	.string	"-arch sm_90a -m 64 "



//--------------------- .note.nv.cuinfo           --------------------------
	.section	.note.nv.cuinfo,"",@"SHT_NOTE"
	.sectionflags	@"SHF_NOTE_NV_CUINFO"
        /*0018*/ 	.short	0x0002
        /*001a*/ 	.short	0x005a
        /*001c*/ 	.short	0x0082
	.zero		2


//--------------------- .nv.info                  --------------------------
	.section	.nv.info,"",@"SHT_CUDA_INFO"
	.align	4


	//----- nvinfo : EIATTR_REGCOUNT
	.align		4
        /*0000*/ 	.byte	0x04, 0x2f
        /*0002*/ 	.short	(.L_15 - .L_14)
	.align		4
.L_14:
        /*0004*/ 	.word	index@(_ZN7cutlass13device_kernelINS_4gemm6kernel13GemmUniversalIN4cute5tupleIJiiiiEEENS1_10collective13CollectiveMmaINS1_34MainloopSm90TmaGmmaWarpSpecializedILi37ENS5_IJNS4_1CILi2EEENSA_ILi1EEESC_EEENS1_32KernelTmaWarpSpecializedPingpongEEENS5_IJNSA_ILi64EEENSA_ILi32EEESG_EEEaNS5_IJlSC_lEEEaSJ_NS4_8TiledMMAINS4_8MMA_AtomIJNS4_4SM904GMMA26MMA_64x32x32_S32S8S8_SS_TNEEEENS4_6LayoutINS5_IJSC_SC_SC_EEENS5_IJNSA_ILi0EEESS_SS_EEEEENS5_IJNS4_10UnderscoreESV_SV_EEEEENS4_13SM90_TMA_LOADENS4_14ComposedLayoutINS4_7SwizzleILi2ELi4ELi3EEENS4_18smem_ptr_flag_bitsILi8EEENSQ_INS5_IJNSA_ILi8EEESG_EEENS5_IJSG_SC_EEEEEEEvNS4_8identityENS4_23SM90_TMA_LOAD_MULTICASTES18_vS19_EENS_8epilogue10collective6detail29Sm90TmaWarpSpecializedAdapterINS1D_15DefaultEpilogueIaSJ_SJ_NS1C_6thread17LinearCombinationIaLi1EiiLNS1H_9ScaleType4KindE0ELNS_15FloatRoundStyleE2EaEENS1_15EpilogueDefaultEEEEEvvEEEEvNT_6ParamsE)
        /*0008*/ 	.word	0x000000a8


	//----- nvinfo : EIATTR_FRAME_SIZE
	.align		4
.L_15:
        /*000c*/ 	.byte	0x04, 0x11
        /*000e*/ 	.short	(.L_17 - .L_16)
	.align		4
.L_16:
        /*0010*/ 	.word	index@(_ZN7cutlass13device_kernelINS_4gemm6kernel13GemmUniversalIN4cute5tupleIJiiiiEEENS1_10collective13CollectiveMmaINS1_34MainloopSm90TmaGmmaWarpSpecializedILi37ENS5_IJNS4_1CILi2EEENSA_ILi1EEESC_EEENS1_32KernelTmaWarpSpecializedPingpongEEENS5_IJNSA_ILi64EEENSA_ILi32EEESG_EEEaNS5_IJlSC_lEEEaSJ_NS4_8TiledMMAINS4_8MMA_AtomIJNS4_4SM904GMMA26MMA_64x32x32_S32S8S8_SS_TNEEEENS4_6LayoutINS5_IJSC_SC_SC_EEENS5_IJNSA_ILi0EEESS_SS_EEEEENS5_IJNS4_10UnderscoreESV_SV_EEEEENS4_13SM90_TMA_LOADENS4_14ComposedLayoutINS4_7SwizzleILi2ELi4ELi3EEENS4_18smem_ptr_flag_bitsILi8EEENSQ_INS5_IJNSA_ILi8EEESG_EEENS5_IJSG_SC_EEEEEEEvNS4_8identityENS4_23SM90_TMA_LOAD_MULTICASTES18_vS19_EENS_8epilogue10collective6detail29Sm90TmaWarpSpecializedAdapterINS1D_15DefaultEpilogueIaSJ_SJ_NS1C_6thread17LinearCombinationIaLi1EiiLNS1H_9ScaleType4KindE0ELNS_15FloatRoundStyleE2EaEENS1_15EpilogueDefaultEEEEEvvEEEEvNT_6ParamsE)
        /*0014*/ 	.word	0x00000008


	//----- nvinfo : EIATTR_MIN_STACK_SIZE
	.align		4
.L_17:
        /*0018*/ 	.byte	0x04, 0x12
        /*001a*/ 	.short	(.L_19 - .L_18)
	.align		4
.L_18:
        /*001c*/ 	.word	index@(_ZN7cutlass13device_kernelINS_4gemm6kernel13GemmUniversalIN4cute5tupleIJiiiiEEENS1_10collective13CollectiveMmaINS1_34MainloopSm90TmaGmmaWarpSpecializedILi37ENS5_IJNS4_1CILi2EEENSA_ILi1EEESC_EEENS1_32KernelTmaWarpSpecializedPingpongEEENS5_IJNSA_ILi64EEENSA_ILi32EEESG_EEEaNS5_IJlSC_lEEEaSJ_NS4_8TiledMMAINS4_8MMA_AtomIJNS4_4SM904GMMA26MMA_64x32x32_S32S8S8_SS_TNEEEENS4_6LayoutINS5_IJSC_SC_SC_EEENS5_IJNSA_ILi0EEESS_SS_EEEEENS5_IJNS4_10UnderscoreESV_SV_EEEEENS4_13SM90_TMA_LOADENS4_14ComposedLayoutINS4_7SwizzleILi2ELi4ELi3EEENS4_18smem_ptr_flag_bitsILi8EEENSQ_INS5_IJNSA_ILi8EEESG_EEENS5_IJSG_SC_EEEEEEEvNS4_8identityENS4_23SM90_TMA_LOAD_MULTICASTES18_vS19_EENS_8epilogue10collective6detail29Sm90TmaWarpSpecializedAdapterINS1D_15DefaultEpilogueIaSJ_SJ_NS1C_6thread17LinearCombinationIaLi1EiiLNS1H_9ScaleType4KindE0ELNS_15FloatRoundStyleE2EaEENS1_15EpilogueDefaultEEEEEvvEEEEvNT_6ParamsE)
        /*0020*/ 	.word	0x00000008
.L_19:


//--------------------- .nv.compat                --------------------------
	.section	.nv.compat,"",@"SHT_CUDA_COMPAT_INFO"
	.align	4
        /*0000*/ 	.byte	0x02, 0x09, 0x01, 0x00, 0x02, 0x02, 0x04, 0x00, 0x02, 0x05, 0x05, 0x00, 0x03, 0x07, 0x01, 0x01
        /*0010*/ 	.byte	0x02, 0x03, 0x01, 0x00, 0x02, 0x06, 0x01, 0x00, 0x04, 0x0b, 0x08, 0x00, 0x00, 0x00, 0x00, 0x00
        /*0020*/ 	.byte	0x00, 0x00, 0x00, 0x00


//--------------------- .nv.info._ZN7cutlass13device_kernelINS_4gemm6kernel13GemmUniversalIN4cute5tupleIJiiiiEEENS1_10collective13CollectiveMmaINS1_34MainloopSm90TmaGmmaWarpSpecializedILi37ENS5_IJNS4_1CILi2EEENSA_ILi1EEESC_EEENS1_32KernelTmaWarpSpecializedPingpongEEENS5_IJNSA_ILi64EEENSA_ILi32EEESG_EEEaNS5_IJlSC_lEEEaSJ_NS4_8TiledMMAINS4_8MMA_AtomIJNS4_4SM904GMMA26MMA_64x32x32_S32S8S8_SS_TNEEEENS4_6LayoutINS5_IJSC_SC_SC_EEENS5_IJNSA_ILi0EEESS_SS_EEEEENS5_IJNS4_10UnderscoreESV_SV_EEEEENS4_13SM90_TMA_LOADENS4_14ComposedLayoutINS4_7SwizzleILi2ELi4ELi3EEENS4_18smem_ptr_flag_bitsILi8EEENSQ_INS5_IJNSA_ILi8EEESG_EEENS5_IJSG_SC_EEEEEEEvNS4_8identityENS4_23SM90_TMA_LOAD_MULTICASTES18_vS19_EENS_8epilogue10collective6detail29Sm90TmaWarpSpecializedAdapterINS1D_15DefaultEpilogueIaSJ_SJ_NS1C_6thread17LinearCombinationIaLi1EiiLNS1H_9ScaleType4KindE0ELNS_15FloatRoundStyleE2EaEENS1_15EpilogueDefaultEEEEEvvEEEEvNT_6ParamsE --------------------------
	.section	.nv.info._ZN7cutlass13device_kernelINS_4gemm6kernel13GemmUniversalIN4cute5tupleIJiiiiEEENS1_10collective13CollectiveMmaINS1_34MainloopSm90TmaGmmaWarpSpecializedILi37ENS5_IJNS4_1CILi2EEENSA_ILi1EEESC_EEENS1_32KernelTmaWarpSpecializedPingpongEEENS5_IJNSA_ILi64EEENSA_ILi32EEESG_EEEaNS5_IJlSC_lEEEaSJ_NS4_8TiledMMAINS4_8MMA_AtomIJNS4_4SM904GMMA26MMA_64x32x32_S32S8S8_SS_TNEEEENS4_6LayoutINS5_IJSC_SC_SC_EEENS5_IJNSA_ILi0EEESS_SS_EEEEENS5_IJNS4_10UnderscoreESV_SV_EEEEENS4_13SM90_TMA_LOADENS4_14ComposedLayoutINS4_7SwizzleILi2ELi4ELi3EEENS4_18smem_ptr_flag_bitsILi8EEENSQ_INS5_IJNSA_ILi8EEESG_EEENS5_IJSG_SC_EEEEEEEvNS4_8identityENS4_23SM90_TMA_LOAD_MULTICASTES18_vS19_EENS_8epilogue10collective6detail29Sm90TmaWarpSpecializedAdapterINS1D_15DefaultEpilogueIaSJ_SJ_NS1C_6thread17LinearCombinationIaLi1EiiLNS1H_9ScaleType4KindE0ELNS_15FloatRoundStyleE2EaEENS1_15EpilogueDefaultEEEEEvvEEEEvNT_6ParamsE,"",@"SHT_CUDA_INFO"
	.sectionflags	@""
	.align	4


	//----- nvinfo : EIATTR_CUDA_API_VERSION
	.align		4
        /*0000*/ 	.byte	0x04, 0x37
        /*0002*/ 	.short	(.L_21 - .L_20)
.L_20:
        /*0004*/ 	.word	0x00000082


	//----- nvinfo : EIATTR_KPARAM_INFO
	.align		4
.L_21:
        /*0008*/ 	.byte	0x04, 0x17
        /*000a*/ 	.short	(.L_23 - .L_22)
.L_22:
        /*000c*/ 	.word	0x00000000
        /*0010*/ 	.short	0x0000
        /*0012*/ 	.short	0x0070
        /*0014*/ 	.byte	0x00, 0xf0, 0x01, 0x10


	//----- nvinfo : EIATTR_SPARSE_MMA_MASK
	.align		4
.L_23:
        /*0018*/ 	.byte	0x03, 0x50
        /*001a*/ 	.short	0x0000


	//----- nvinfo : EIATTR_MAXREG_COUNT
	.align		4
        /*001c*/ 	.byte	0x03, 0x1b
        /*001e*/ 	.short	0x00a8


	//----- nvinfo : EIATTR_NUM_BARRIERS
	.align		4
        /*0020*/ 	.byte	0x02, 0x4c
        /*0022*/ 	.byte	0x01
	.zero		1


	//----- nvinfo : EIATTR_EXTERNS
	.align		4
        /*0024*/ 	.byte	0x04, 0x0f
        /*0026*/ 	.short	(.L_25 - .L_24)


	//   ....[0]....
	.align		4
.L_24:
        /*0028*/ 	.word	index@(__assertfail)


	//----- nvinfo : EIATTR_ANNOTATIONS
	.align		4
.L_25:
        /*002c*/ 	.byte	0x04, 0x55
        /*002e*/ 	.short	(.L_27 - .L_26)


	//   ....[0]....
.L_26:
        /*0030*/ 	.word	0x00000001
        /*0034*/ 	.byte	0x00, 0x12, 0x00, 0x00, 0x01, 0x00, 0x00, 0x00, 0xd0, 0x18, 0x00, 0x00, 0x01, 0x00, 0x00, 0x00
        /*0044*/ 	.byte	0x00, 0x35, 0x00, 0x00, 0x01, 0x00, 0x00, 0x00, 0x70, 0x41, 0x00, 0x00


	//----- nvinfo : EIATTR_MERCURY_ISA_VERSION
	.align		4
.L_27:
        /*0050*/ 	.byte	0x03, 0x5f
        /*0052*/ 	.short	0x0101


	//----- nvinfo : EIATTR_INT_WARP_WIDE_INSTR_OFFSETS
	.align		4
        /*0054*/ 	.byte	0x04, 0x31
        /*0056*/ 	.short	(.L_29 - .L_28)


	//   ....[0]....
.L_28:
        /*0058*/ 	.word	0x00000950


	//   ....[1]....
        /*005c*/ 	.word	0x00000990


	//   ....[2]....
        /*0060*/ 	.word	0x000009f0


	//   ....[3]....
        /*0064*/ 	.word	0x00000a00


	//   ....[4]....
        /*0068*/ 	.word	0x00000a20


	//   ....[5]....
        /*006c*/ 	.word	0x00000b30


	//   ....[6]....
        /*0070*/ 	.word	0x00000bb0


	//   ....[7]....
        /*0074*/ 	.word	0x00000c20


	//----- nvinfo : EIATTR_COOP_GROUP_MASK_REGIDS
	.align		4
.L_29:
        /*0078*/ 	.byte	0x04, 0x29
        /*007a*/ 	.short	(.L_31 - .L_30)


	//   ....[0]....
.L_30:
        /*007c*/ 	.word	0xffffffff


	//   ....[1]....
        /*0080*/ 	.word	0xffffffff


	//   ....[2]....
        /*0084*/ 	.word	0xffffffff


	//   ....[3]....
        /*0088*/ 	.word	0xffffffff


	//   ....[4]....
        /*008c*/ 	.word	0xffffffff


	//   ....[5]....
        /*0090*/ 	.word	0xffffffff


	//   ....[6]....
        /*0094*/ 	.word	0xffffffff


	//----- nvinfo : EIATTR_COOP_GROUP_INSTR_OFFSETS
	.align		4
.L_31:
        /*0098*/ 	.byte	0x04, 0x28
        /*009a*/ 	.short	(.L_33 - .L_32)


	//   ....[0]....
.L_32:
        /*009c*/ 	.word	0x00000070


	//   ....[1]....
        /*00a0*/ 	.word	0x00000080


	//   ....[2]....
        /*00a4*/ 	.word	0x00000140


	//   ....[3]....
        /*00a8*/ 	.word	0x00000720


	//   ....[4]....
        /*00ac*/ 	.word	0x00000760


	//   ....[5]....
        /*00b0*/ 	.word	0x000007f0


	//   ....[6]....
        /*00b4*/ 	.word	0x00000db0


	//----- nvinfo : EIATTR_REG_RECONFIG
	.align		4
.L_33:
        /*00b8*/ 	.byte	0x01, 0x54
	.zero		2


	//----- nvinfo : EIATTR_SYSCALL_OFFSETS
	.align		4
        /*00bc*/ 	.byte	0x04, 0x46
        /*00be*/ 	.short	(.L_35 - .L_34)


	//   ....[0]....
.L_34:
        /*00c0*/ 	.word	0x00001db0


	//----- nvinfo : EIATTR_MBARRIER_INSTR_OFFSETS
	.align		4
.L_35:
        /*00c4*/ 	.byte	0x04, 0x39
        /*00c6*/ 	.short	(.L_37 - .L_36)


	//   ....[0]....
.L_36:
        /*00c8*/ 	.word	0x00000260
        /*00cc*/ 	.word	0x000000ff
        /*00d0*/ 	.word	0x00000000
        /*00d4*/ 	.short	0x0100
        /*00d6*/ 	.byte	0x08
	.zero		1


	//   ....[1]....
        /*00d8*/ 	.word	0x00000270
        /*00dc*/ 	.word	0x000000ff
        /*00e0*/ 	.word	0x00000128
        /*00e4*/ 	.short	0x0100
        /*00e6*/ 	.byte	0x08
	.zero		1


	//   ....[2]....
        /*00e8*/ 	.word	0x00000280
        /*00ec*/ 	.word	0x000000ff
        /*00f0*/ 	.word	0x00000008
        /*00f4*/ 	.short	0x0100
        /*00f6*/ 	.byte	0x08
	.zero		1


	//   ....[3]....
        /*00f8*/ 	.word	0x00000290
        /*00fc*/ 	.word	0x000000ff
        /*0100*/ 	.word	0x00000130
        /*0104*/ 	.short	0x0100
        /*0106*/ 	.byte	0x08
	.zero		1


	//   ....[4]....
        /*0108*/ 	.word	0x000002a0
        /*010c*/ 	.word	0x000000ff
        /*0110*/ 	.word	0x00000010
        /*0114*/ 	.short	0x0100
        /*0116*/ 	.byte	0x08
	.zero		1


	//   ....[5]....
        /*0118*/ 	.word	0x000002b0
        /*011c*/ 	.word	0x000000ff
        /*0120*/ 	.word	0x00000138
        /*0124*/ 	.short	0x0100
        /*0126*/ 	.byte	0x08
	.zero		1


	//   ....[6]....
        /*0128*/ 	.word	0x000002c0
        /*012c*/ 	.word	0x000000ff
        /*0130*/ 	.word	0x00000018
        /*0134*/ 	.short	0x0100
        /*0136*/ 	.byte	0x08
	.zero		1


	//   ....[7]....
        /*0138*/ 	.word	0x000002d0
        /*013c*/ 	.word	0x000000ff
        /*0140*/ 	.word	0x00000140
        /*0144*/ 	.short	0x0100
        /*0146*/ 	.byte	0x08
	.zero		1


	//   ....[8]....
        /*0148*/ 	.word	0x000002e0
        /*014c*/ 	.word	0x000000ff
        /*0150*/ 	.word	0x00000020
        /*0154*/ 	.short	0x0100
        /*0156*/ 	.byte	0x08
	.zero		1


	//   ....[9]....
        /*0158*/ 	.word	0x000002f0
        /*015c*/ 	.word	0x000000ff
        /*0160*/ 	.word	0x00000148
        /*0164*/ 	.short	0x0100
        /*0166*/ 	.byte	0x08
	.zero		1


	//   ....[10]....
        /*0168*/ 	.word	0x00000300
        /*016c*/ 	.word	0x000000ff
        /*0170*/ 	.word	0x00000028
        /*0174*/ 	.short	0x0100
        /*0176*/ 	.byte	0x08
	.zero		1


	//   ....[11]....
        /*0178*/ 	.word	0x00000310
        /*017c*/ 	.word	0x000000ff
        /*0180*/ 	.word	0x00000150
        /*0184*/ 	.short	0x0100
        /*0186*/ 	.byte	0x08
	.zero		1


	//   ....[12]....
        /*0188*/ 	.word	0x00000320
        /*018c*/ 	.word	0x000000ff
        /*0190*/ 	.word	0x00000030
        /*0194*/ 	.short	0x0100
        /*0196*/ 	.byte	0x08
	.zero		1


	//   ....[13]....
        /*0198*/ 	.word	0x00000330
        /*019c*/ 	.word	0x000000ff
        /*01a0*/ 	.word	0x00000158
        /*01a4*/ 	.short	0x0100
        /*01a6*/ 	.byte	0x08
	.zero		1


	//   ....[14]....
        /*01a8*/ 	.word	0x00000340
        /*01ac*/ 	.word	0x000000ff
        /*01b0*/ 	.word	0x00000038
        /*01b4*/ 	.short	0x0100
        /*01b6*/ 	.byte	0x08
	.zero		1


	//   ....[15]....
        /*01b8*/ 	.word	0x00000350
        /*01bc*/ 	.word	0x000000ff
        /*01c0*/ 	.word	0x00000160
        /*01c4*/ 	.short	0x0100
        /*01c6*/ 	.byte	0x08
	.zero		1


	//   ....[16]....
        /*01c8*/ 	.word	0x00000360
        /*01cc*/ 	.word	0x000000ff
        /*01d0*/ 	.word	0x00000040
        /*01d4*/ 	.short	0x0100
        /*01d6*/ 	.byte	0x08
	.zero		1


	//   ....[17]....
        /*01d8*/ 	.word	0x00000370
        /*01dc*/ 	.word	0x000000ff
        /*01e0*/ 	.word	0x00000168
        /*01e4*/ 	.short	0x0100
        /*01e6*/ 	.byte	0x08
	.zero		1


	//   ....[18]....
        /*01e8*/ 	.word	0x00000380
        /*01ec*/ 	.word	0x000000ff
        /*01f0*/ 	.word	0x00000048
        /*01f4*/ 	.short	0x0100
        /*01f6*/ 	.byte	0x08
	.zero		1


	//   ....[19]....
        /*01f8*/ 	.word	0x00000390
        /*01fc*/ 	.word	0x000000ff
        /*0200*/ 	.word	0x00000170
        /*0204*/ 	.short	0x0100
        /*0206*/ 	.byte	0x08
	.zero		1


	//   ....[20]....
        /*0208*/ 	.word	0x000003a0
        /*020c*/ 	.word	0x000000ff
        /*0210*/ 	.word	0x00000050
        /*0214*/ 	.short	0x0100
        /*0216*/ 	.byte	0x08
	.zero		1


	//   ....[21]....
        /*0218*/ 	.word	0x000003b0
        /*021c*/ 	.word	0x000000ff
        /*0220*/ 	.word	0x00000178
        /*0224*/ 	.short	0x0100
        /*0226*/ 	.byte	0x08
	.zero		1


	//   ....[22]....
        /*0228*/ 	.word	0x000003c0
        /*022c*/ 	.word	0x000000ff
        /*0230*/ 	.word	0x00000058
        /*0234*/ 	.short	0x0100
        /*0236*/ 	.byte	0x08
	.zero		1


	//   ....[23]....
        /*0238*/ 	.word	0x000003d0
        /*023c*/ 	.word	0x000000ff
        /*0240*/ 	.word	0x00000180
        /*0244*/ 	.short	0x0100
        /*0246*/ 	.byte	0x08
	.zero		1


	//   ....[24]....
        /*0248*/ 	.word	0x000003e0
        /*024c*/ 	.word	0x000000ff
        /*0250*/ 	.word	0x00000060
        /*0254*/ 	.short	0x0100
        /*0256*/ 	.byte	0x08
	.zero		1


	//   ....[25]....
        /*0258*/ 	.word	0x000003f0
        /*025c*/ 	.word	0x000000ff
        /*0260*/ 	.word	0x00000188
        /*0264*/ 	.short	0x0100
        /*0266*/ 	.byte	0x08
	.zero		1


	//   ....[26]....
        /*0268*/ 	.word	0x00000400
        /*026c*/ 	.word	0x000000ff
        /*0270*/ 	.word	0x00000068
        /*0274*/ 	.short	0x0100
        /*0276*/ 	.byte	0x08
	.zero		1


	//   ....[27]....
        /*0278*/ 	.word	0x00000410
        /*027c*/ 	.word	0x000000ff
        /*0280*/ 	.word	0x00000190
        /*0284*/ 	.short	0x0100
        /*0286*/ 	.byte	0x08
	.zero		1


	//   ....[28]....
        /*0288*/ 	.word	0x00000420
        /*028c*/ 	.word	0x000000ff
        /*0290*/ 	.word	0x00000070
        /*0294*/ 	.short	0x0100
        /*0296*/ 	.byte	0x08
	.zero		1


	//   ....[29]....
        /*0298*/ 	.word	0x00000430
        /*029c*/ 	.word	0x000000ff
        /*02a0*/ 	.word	0x00000198
        /*02a4*/ 	.short	0x0100
        /*02a6*/ 	.byte	0x08
	.zero		1


	//   ....[30]....
        /*02a8*/ 	.word	0x00000440
        /*02ac*/ 	.word	0x000000ff
        /*02b0*/ 	.word	0x00000078
        /*02b4*/ 	.short	0x0100
        /*02b6*/ 	.byte	0x08
	.zero		1


	//   ....[31]....
        /*02b8*/ 	.word	0x00000450
        /*02bc*/ 	.word	0x000000ff
        /*02c0*/ 	.word	0x000001a0
        /*02c4*/ 	.short	0x0100
        /*02c6*/ 	.byte	0x08
	.zero		1


	//   ....[32]....
        /*02c8*/ 	.word	0x00000460
        /*02cc*/ 	.word	0x000000ff
        /*02d0*/ 	.word	0x00000080
        /*02d4*/ 	.short	0x0100
        /*02d6*/ 	.byte	0x08
	.zero		1


	//   ....[33]....
        /*02d8*/ 	.word	0x00000470
        /*02dc*/ 	.word	0x000000ff
        /*02e0*/ 	.word	0x000001a8
        /*02e4*/ 	.short	0x0100
        /*02e6*/ 	.byte	0x08
	.zero		1


	//   ....[34]....
        /*02e8*/ 	.word	0x00000480
        /*02ec*/ 	.word	0x000000ff
        /*02f0*/ 	.word	0x00000088
        /*02f4*/ 	.short	0x0100
        /*02f6*/ 	.byte	0x08
	.zero		1


	//   ....[35]....
        /*02f8*/ 	.word	0x00000490
        /*02fc*/ 	.word	0x000000ff
        /*0300*/ 	.word	0x000001b0
        /*0304*/ 	.short	0x0100
        /*0306*/ 	.byte	0x08
	.zero		1


	//   ....[36]....
        /*0308*/ 	.word	0x000004a0
        /*030c*/ 	.word	0x000000ff
        /*0310*/ 	.word	0x00000090
        /*0314*/ 	.short	0x0100
        /*0316*/ 	.byte	0x08
	.zero		1


	//   ....[37]....
        /*0318*/ 	.word	0x000004b0
        /*031c*/ 	.word	0x000000ff
        /*0320*/ 	.word	0x000001b8
        /*0324*/ 	.short	0x0100
        /*0326*/ 	.byte	0x08
	.zero		1


	//   ....[38]....
        /*0328*/ 	.word	0x000004c0
        /*032c*/ 	.word	0x000000ff
        /*0330*/ 	.word	0x00000098
        /*0334*/ 	.short	0x0100
        /*0336*/ 	.byte	0x08
	.zero		1


	//   ....[39]....
        /*0338*/ 	.word	0x000004d0
        /*033c*/ 	.word	0x000000ff
        /*0340*/ 	.word	0x000001c0
        /*0344*/ 	.short	0x0100
        /*0346*/ 	.byte	0x08
	.zero		1


	//   ....[40]....
        /*0348*/ 	.word	0x000004e0
        /*034c*/ 	.word	0x000000ff
        /*0350*/ 	.word	0x000000a0
        /*0354*/ 	.short	0x0100
        /*0356*/ 	.byte	0x08
	.zero		1


	//   ....[41]....
        /*0358*/ 	.word	0x000004f0
        /*035c*/ 	.word	0x000000ff
        /*0360*/ 	.word	0x000001c8
        /*0364*/ 	.short	0x0100
        /*0366*/ 	.byte	0x08
	.zero		1


	//   ....[42]....
        /*0368*/ 	.word	0x00000500
        /*036c*/ 	.word	0x000000ff
        /*0370*/ 	.word	0x000000a8
        /*0374*/ 	.short	0x0100
        /*0376*/ 	.byte	0x08
	.zero		1


	//   ....[43]....
        /*0378*/ 	.word	0x00000510
        /*037c*/ 	.word	0x000000ff
        /*0380*/ 	.word	0x000001d0
        /*0384*/ 	.short	0x0100
        /*0386*/ 	.byte	0x08
	.zero		1


	//   ....[44]....
        /*0388*/ 	.word	0x00000520
        /*038c*/ 	.word	0x000000ff
        /*0390*/ 	.word	0x000000b0
        /*0394*/ 	.short	0x0100
        /*0396*/ 	.byte	0x08
	.zero		1


	//   ....[45]....
        /*0398*/ 	.word	0x00000530
        /*039c*/ 	.word	0x000000ff
        /*03a0*/ 	.word	0x000001d8
        /*03a4*/ 	.short	0x0100
        /*03a6*/ 	.byte	0x08
	.zero		1


	//   ....[46]....
        /*03a8*/ 	.word	0x00000540
        /*03ac*/ 	.word	0x000000ff
        /*03b0*/ 	.word	0x000000b8
        /*03b4*/ 	.short	0x0100
        /*03b6*/ 	.byte	0x08
	.zero		1


	//   ....[47]....
        /*03b8*/ 	.word	0x00000550
        /*03bc*/ 	.word	0x000000ff
        /*03c0*/ 	.word	0x000001e0
        /*03c4*/ 	.short	0x0100
        /*03c6*/ 	.byte	0x08
	.zero		1


	//   ....[48]....
        /*03c8*/ 	.word	0x00000560
        /*03cc*/ 	.word	0x000000ff
        /*03d0*/ 	.word	0x000000c0
        /*03d4*/ 	.short	0x0100
        /*03d6*/ 	.byte	0x08
	.zero		1


	//   ....[49]....
        /*03d8*/ 	.word	0x00000570
        /*03dc*/ 	.word	0x000000ff
        /*03e0*/ 	.word	0x000001e8
        /*03e4*/ 	.short	0x0100
        /*03e6*/ 	.byte	0x08
	.zero		1


	//   ....[50]....
        /*03e8*/ 	.word	0x00000580
        /*03ec*/ 	.word	0x000000ff
        /*03f0*/ 	.word	0x000000c8
        /*03f4*/ 	.short	0x0100
        /*03f6*/ 	.byte	0x08
	.zero		1


	//   ....[51]....
        /*03f8*/ 	.word	0x00000590
        /*03fc*/ 	.word	0x000000ff
        /*0400*/ 	.word	0x000001f0
        /*0404*/ 	.short	0x0100
        /*0406*/ 	.byte	0x08
	.zero		1


	//   ....[52]....
        /*0408*/ 	.word	0x000005a0
        /*040c*/ 	.word	0x000000ff
        /*0410*/ 	.word	0x000000d0
        /*0414*/ 	.short	0x0100
        /*0416*/ 	.byte	0x08
	.zero		1


	//   ....[53]....
        /*0418*/ 	.word	0x000005b0
        /*041c*/ 	.word	0x000000ff
        /*0420*/ 	.word	0x000001f8
        /*0424*/ 	.short	0x0100
        /*0426*/ 	.byte	0x08
	.zero		1


	//   ....[54]....
        /*0428*/ 	.word	0x000005c0
        /*042c*/ 	.word	0x000000ff
        /*0430*/ 	.word	0x000000d8
        /*0434*/ 	.short	0x0100
        /*0436*/ 	.byte	0x08
	.zero		1


	//   ....[55]....
        /*0438*/ 	.word	0x000005d0
        /*043c*/ 	.word	0x000000ff
        /*0440*/ 	.word	0x00000200
        /*0444*/ 	.short	0x0100
        /*0446*/ 	.byte	0x08
	.zero		1


	//   ....[56]....
        /*0448*/ 	.word	0x000005e0
        /*044c*/ 	.word	0x000000ff
        /*0450*/ 	.word	0x000000e0
        /*0454*/ 	.short	0x0100
        /*0456*/ 	.byte	0x08
	.zero		1


	//   ....[57]....
        /*0458*/ 	.word	0x000005f0
        /*045c*/ 	.word	0x000000ff
        /*0460*/ 	.word	0x00000208
        /*0464*/ 	.short	0x0100
        /*0466*/ 	.byte	0x08
	.zero		1


	//   ....[58]....
        /*0468*/ 	.word	0x00000600
        /*046c*/ 	.word	0x000000ff
        /*0470*/ 	.word	0x000000e8
        /*0474*/ 	.short	0x0100
        /*0476*/ 	.byte	0x08
	.zero		1


	//   ....[59]....
        /*0478*/ 	.word	0x00000610
        /*047c*/ 	.word	0x000000ff
        /*0480*/ 	.word	0x00000210
        /*0484*/ 	.short	0x0100
        /*0486*/ 	.byte	0x08
	.zero		1


	//   ....[60]....
        /*0488*/ 	.word	0x00000620
        /*048c*/ 	.word	0x000000ff
        /*0490*/ 	.word	0x000000f0
        /*0494*/ 	.short	0x0100
        /*0496*/ 	.byte	0x08
	.zero		1


	//   ....[61]....
        /*0498*/ 	.word	0x00000630
        /*049c*/ 	.word	0x000000ff
        /*04a0*/ 	.word	0x00000218
        /*04a4*/ 	.short	0x0100
        /*04a6*/ 	.byte	0x08
	.zero		1


	//   ....[62]....
        /*04a8*/ 	.word	0x00000640
        /*04ac*/ 	.word	0x000000ff
        /*04b0*/ 	.word	0x000000f8
        /*04b4*/ 	.short	0x0100
        /*04b6*/ 	.byte	0x08
	.zero		1


	//   ....[63]....
        /*04b8*/ 	.word	0x00000650
        /*04bc*/ 	.word	0x000000ff
        /*04c0*/ 	.word	0x00000220
        /*04c4*/ 	.short	0x0100
        /*04c6*/ 	.byte	0x08
	.zero		1


	//   ....[64]....
        /*04c8*/ 	.word	0x00000660
        /*04cc*/ 	.word	0x000000ff
        /*04d0*/ 	.word	0x00000100
        /*04d4*/ 	.short	0x0100
        /*04d6*/ 	.byte	0x08
	.zero		1


	//   ....[65]....
        /*04d8*/ 	.word	0x00000670
        /*04dc*/ 	.word	0x000000ff
        /*04e0*/ 	.word	0x00000228
        /*04e4*/ 	.short	0x0100
        /*04e6*/ 	.byte	0x08
	.zero		1


	//   ....[66]....
        /*04e8*/ 	.word	0x00000680
        /*04ec*/ 	.word	0x000000ff
        /*04f0*/ 	.word	0x00000108
        /*04f4*/ 	.short	0x0100
        /*04f6*/ 	.byte	0x08
	.zero		1


	//   ....[67]....
        /*04f8*/ 	.word	0x00000690
        /*04fc*/ 	.word	0x000000ff
        /*0500*/ 	.word	0x00000230
        /*0504*/ 	.short	0x0100
        /*0506*/ 	.byte	0x08
	.zero		1


	//   ....[68]....
        /*0508*/ 	.word	0x000006a0
        /*050c*/ 	.word	0x000000ff
        /*0510*/ 	.word	0x00000110
        /*0514*/ 	.short	0x0100
        /*0516*/ 	.byte	0x08
	.zero		1


	//   ....[69]....
        /*0518*/ 	.word	0x000006b0
        /*051c*/ 	.word	0x000000ff
        /*0520*/ 	.word	0x00000238
        /*0524*/ 	.short	0x0100
        /*0526*/ 	.byte	0x08
	.zero		1


	//   ....[70]....
        /*0528*/ 	.word	0x000006c0
        /*052c*/ 	.word	0x000000ff
        /*0530*/ 	.word	0x00000118
        /*0534*/ 	.short	0x0100
        /*0536*/ 	.byte	0x08
	.zero		1


	//   ....[71]....
        /*0538*/ 	.word	0x000006d0
        /*053c*/ 	.word	0x000000ff
        /*0540*/ 	.word	0x00000240
        /*0544*/ 	.short	0x0100
        /*0546*/ 	.byte	0x08
	.zero		1


	//   ....[72]....
        /*0548*/ 	.word	0x000006e0
        /*054c*/ 	.word	0x000000ff
        /*0550*/ 	.word	0x00000120
        /*0554*/ 	.short	0x0100
        /*0556*/ 	.byte	0x08
	.zero		1


	//   ....[73]....
        /*0558*/ 	.word	0x000006f0
        /*055c*/ 	.word	0x000000ff
        /*0560*/ 	.word	0x00000248
        /*0564*/ 	.short	0x0100
        /*0566*/ 	.byte	0x08
	.zero		1


	//   ....[74]....
        /*0568*/ 	.word	0x00000c50
        /*056c*/ 	.word	0x000000ff
        /*0570*/ 	.word	0x00000280
        /*0574*/ 	.short	0x0100
        /*0576*/ 	.byte	0x08
	.zero		1


	//   ....[75]....
        /*0578*/ 	.word	0x00000cf0
        /*057c*/ 	.word	0x000000ff
        /*0580*/ 	.word	0x00000288
        /*0584*/ 	.short	0x0100
        /*0586*/ 	.byte	0x08
	.zero		1


	//   ....[76]....
        /*0588*/ 	.word	0x00000d30
        /*058c*/ 	.word	0x000000ff
        /*0590*/ 	.word	0x00000260
        /*0594*/ 	.short	0x0100
        /*0596*/ 	.byte	0x09
	.zero		1


	//   ....[77]....
        /*0598*/ 	.word	0x00000d40
        /*059c*/ 	.word	0x000000ff
        /*05a0*/ 	.word	0x00000268
        /*05a4*/ 	.short	0x0100
        /*05a6*/ 	.byte	0x09
	.zero		1


	//   ....[78]....
        /*05a8*/ 	.word	0x00000d50
        /*05ac*/ 	.word	0x000000ff
        /*05b0*/ 	.word	0x00000270
        /*05b4*/ 	.short	0x0100
        /*05b6*/ 	.byte	0x09
	.zero		1


	//   ....[79]....
        /*05b8*/ 	.word	0x00000d60
        /*05bc*/ 	.word	0x000000ff
        /*05c0*/ 	.word	0x00000278
        /*05c4*/ 	.short	0x0100
        /*05c6*/ 	.byte	0x09
	.zero		1


	//   ....[80]....
        /*05c8*/ 	.word	0x00001c70
        /*05cc*/ 	.word	0x000000ff
        /*05d0*/ 	.word	0xfffffff8
        /*05d4*/ 	.short	0x010a
        /*05d6*/ 	.byte	0x2b
	.zero		1


	//   ....[81]....
        /*05d8*/ 	.word	0x00001e30
        /*05dc*/ 	.word	0x00000003
        /*05e0*/ 	.word	0x00000000
        /*05e4*/ 	.short	0x010a
        /*05e6*/ 	.byte	0x3f
	.zero		1


	//   ....[82]....
        /*05e8*/ 	.word	0x00001e70
        /*05ec*/ 	.word	0x00000003
        /*05f0*/ 	.word	0x00000000
        /*05f4*/ 	.short	0x010a
        /*05f6*/ 	.byte	0x3f
	.zero		1


	//   ....[83]....
        /*05f8*/ 	.word	0x00002070
        /*05fc*/ 	.word	0x000000ff
        /*0600*/ 	.word	0x00000000
        /*0604*/ 	.short	0x010a
        /*0606*/ 	.byte	0x04
	.zero		1


	//   ....[84]....
        /*0608*/ 	.word	0x000020b0
        /*060c*/ 	.word	0x000000ff
        /*0610*/ 	.word	0x00000000
        /*0614*/ 	.short	0x010a
        /*0616*/ 	.byte	0x04
	.zero		1


	//   ....[85]....
        /*0618*/ 	.word	0x00002210
        /*061c*/ 	.word	0x00000005
        /*0620*/ 	.word	0x00000000
        /*0624*/ 	.short	0x0101
        /*0626*/ 	.byte	0x3f
	.zero		1


	//   ....[86]....
        /*0628*/ 	.word	0x00002320
        /*062c*/ 	.word	0x00000003
        /*0630*/ 	.word	0x00000000
        /*0634*/ 	.short	0x0101
        /*0636*/ 	.byte	0x30
	.zero		1


	//   ....[87]....
        /*0638*/ 	.word	0x00002450
        /*063c*/ 	.word	0x00000000
        /*0640*/ 	.word	0x00000000
        /*0644*/ 	.short	0x0101
        /*0646*/ 	.byte	0x3f
	.zero		1


	//   ....[88]....
        /*0648*/ 	.word	0x000024d0
        /*064c*/ 	.word	0x000000ff
        /*0650*/ 	.word	0x00000008
        /*0654*/ 	.short	0x010a
        /*0656*/ 	.byte	0x2b
	.zero		1


	//   ....[89]....
        /*0658*/ 	.word	0x00003540
        /*065c*/ 	.word	0x00000000
        /*0660*/ 	.word	0x00000000
        /*0664*/ 	.short	0x0101
        /*0666*/ 	.byte	0x30
	.zero		1


	//   ....[90]....
        /*0668*/ 	.word	0x00003ec0
        /*066c*/ 	.word	0x0000000d
        /*0670*/ 	.word	0x00000128
        /*0674*/ 	.short	0x010a
        /*0676*/ 	.byte	0x3f
	.zero		1


	//   ....[91]....
        /*0678*/ 	.word	0x000042d0
        /*067c*/ 	.word	0x0000000a
        /*0680*/ 	.word	0x00000288
        /*0684*/ 	.short	0x0101
        /*0686*/ 	.byte	0x3f
	.zero		1


	//   ....[92]....
        /*0688*/ 	.word	0x00004a10
        /*068c*/ 	.word	0x00000007
        /*0690*/ 	.word	0x00000000
        /*0694*/ 	.short	0x010a
        /*0696*/ 	.byte	0x3f
	.zero		1


	//   ....[93]....
        /*0698*/ 	.word	0x00004a90
        /*069c*/ 	.word	0x00000008
        /*06a0*/ 	.word	0x00000000
        /*06a4*/ 	.short	0x010a
        /*06a6*/ 	.byte	0x3f
	.zero		1


	//   ....[94]....
        /*06a8*/ 	.word	0x00004b20
        /*06ac*/ 	.word	0x00000009
        /*06b0*/ 	.word	0x00000000
        /*06b4*/ 	.short	0x010a
        /*06b6*/ 	.byte	0x3f
	.zero		1


	//   ....[95]....
        /*06b8*/ 	.word	0x00004bb0
        /*06bc*/ 	.word	0x00000008
        /*06c0*/ 	.word	0x00000000
        /*06c4*/ 	.short	0x010a
        /*06c6*/ 	.byte	0x3f
	.zero		1


	//   ....[96]....
        /*06c8*/ 	.word	0x00004c40
        /*06cc*/ 	.word	0x00000009
        /*06d0*/ 	.word	0x00000000
        /*06d4*/ 	.short	0x010a
        /*06d6*/ 	.byte	0x3f
	.zero		1


	//   ....[97]....
        /*06d8*/ 	.word	0x00004cd0
        /*06dc*/ 	.word	0x00000008
        /*06e0*/ 	.word	0x00000000
        /*06e4*/ 	.short	0x010a
        /*06e6*/ 	.byte	0x3f
	.zero		1


	//   ....[98]....
        /*06e8*/ 	.word	0x00004d60
        /*06ec*/ 	.word	0x00000009
        /*06f0*/ 	.word	0x00000000
        /*06f4*/ 	.short	0x010a
        /*06f6*/ 	.byte	0x3f
	.zero		1


	//   ....[99]....
        /*06f8*/ 	.word	0x00004df0
        /*06fc*/ 	.word	0x00000008
        /*0700*/ 	.word	0x00000000
        /*0704*/ 	.short	0x010a
        /*0706*/ 	.byte	0x3f
	.zero		1


	//   ....[100]....
        /*0708*/ 	.word	0x00004e80
        /*070c*/ 	.word	0x00000009
        /*0710*/ 	.word	0x00000000
        /*0714*/ 	.short	0x010a
        /*0716*/ 	.byte	0x3f
	.zero		1


	//   ....[101]....
        /*0718*/ 	.word	0x00004f10
        /*071c*/ 	.word	0x00000008
        /*0720*/ 	.word	0x00000000
        /*0724*/ 	.short	0x010a
        /*0726*/ 	.byte	0x3f
	.zero		1


	//   ....[102]....
        /*0728*/ 	.word	0x00004fa0
        /*072c*/ 	.word	0x00000009
        /*0730*/ 	.word	0x00000000
        /*0734*/ 	.short	0x010a
        /*0736*/ 	.byte	0x3f
	.zero		1


	//   ....[103]....
        /*0738*/ 	.word	0x00005030
        /*073c*/ 	.word	0x00000008
        /*0740*/ 	.word	0x00000000
        /*0744*/ 	.short	0x010a
        /*0746*/ 	.byte	0x3f
	.zero		1


	//   ....[104]....
        /*0748*/ 	.word	0x000050c0
        /*074c*/ 	.word	0x00000009
        /*0750*/ 	.word	0x00000000
        /*0754*/ 	.short	0x010a
        /*0756*/ 	.byte	0x3f
	.zero		1


	//   ....[105]....
        /*0758*/ 	.word	0x00005150
        /*075c*/ 	.word	0x00000008
        /*0760*/ 	.word	0x00000000
        /*0764*/ 	.short	0x010a
        /*0766*/ 	.byte	0x3f
	.zero		1


	//   ....[106]....
        /*0768*/ 	.word	0x000051e0
        /*076c*/ 	.word	0x00000009
        /*0770*/ 	.word	0x00000000
        /*0774*/ 	.short	0x010a
        /*0776*/ 	.byte	0x3f
	.zero		1


	//   ....[107]....
        /*0778*/ 	.word	0x00005270
        /*077c*/ 	.word	0x00000008
        /*0780*/ 	.word	0x00000000
        /*0784*/ 	.short	0x010a
        /*0786*/ 	.byte	0x3f
	.zero		1


	//   ....[108]....
        /*0788*/ 	.word	0x00005300
        /*078c*/ 	.word	0x00000009
        /*0790*/ 	.word	0x00000000
        /*0794*/ 	.short	0x010a
        /*0796*/ 	.byte	0x3f
	.zero		1


	//   ....[109]....
        /*0798*/ 	.word	0x00005390
        /*079c*/ 	.word	0x00000008
        /*07a0*/ 	.word	0x00000000
        /*07a4*/ 	.short	0x010a
        /*07a6*/ 	.byte	0x3f
	.zero		1


	//   ....[110]....
        /*07a8*/ 	.word	0x00005420
        /*07ac*/ 	.word	0x00000009
        /*07b0*/ 	.word	0x00000000
        /*07b4*/ 	.short	0x010a
        /*07b6*/ 	.byte	0x3f
	.zero		1


	//   ....[111]....
        /*07b8*/ 	.word	0x000054b0
        /*07bc*/ 	.word	0x00000008
        /*07c0*/ 	.word	0x00000000
        /*07c4*/ 	.short	0x010a
        /*07c6*/ 	.byte	0x3f
	.zero		1


	//   ....[112]....
        /*07c8*/ 	.word	0x00005540
        /*07cc*/ 	.word	0x00000009
        /*07d0*/ 	.word	0x00000000
        /*07d4*/ 	.short	0x010a
        /*07d6*/ 	.byte	0x3f
	.zero		1


	//   ....[113]....
        /*07d8*/ 	.word	0x000055d0
        /*07dc*/ 	.word	0x00000008
        /*07e0*/ 	.word	0x00000000
        /*07e4*/ 	.short	0x010a
        /*07e6*/ 	.byte	0x3f
	.zero		1


	//   ....[114]....
        /*07e8*/ 	.word	0x00005660
        /*07ec*/ 	.word	0x00000009
        /*07f0*/ 	.word	0x00000000
        /*07f4*/ 	.short	0x010a
        /*07f6*/ 	.byte	0x3f
	.zero		1


	//   ....[115]....
        /*07f8*/ 	.word	0x000056f0
        /*07fc*/ 	.word	0x00000008
        /*0800*/ 	.word	0x00000000
        /*0804*/ 	.short	0x010a
        /*0806*/ 	.byte	0x3f
	.zero		1


	//   ....[116]....
        /*0808*/ 	.word	0x00005780
        /*080c*/ 	.word	0x00000009
        /*0810*/ 	.word	0x00000000
        /*0814*/ 	.short	0x010a
        /*0816*/ 	.byte	0x3f
	.zero		1


	//   ....[117]....
        /*0818*/ 	.word	0x00005810
        /*081c*/ 	.word	0x00000008
        /*0820*/ 	.word	0x00000000
        /*0824*/ 	.short	0x010a
        /*0826*/ 	.byte	0x3f
	.zero		1


	//   ....[118]....
        /*0828*/ 	.word	0x000058a0
        /*082c*/ 	.word	0x00000009
        /*0830*/ 	.word	0x00000000
        /*0834*/ 	.short	0x010a
        /*0836*/ 	.byte	0x3f
	.zero		1


	//   ....[119]....
        /*0838*/ 	.word	0x00005930
        /*083c*/ 	.word	0x00000008
        /*0840*/ 	.word	0x00000000
        /*0844*/ 	.short	0x010a
        /*0846*/ 	.byte	0x3f
	.zero		1


	//   ....[120]....
        /*0848*/ 	.word	0x000059c0
        /*084c*/ 	.word	0x00000009
        /*0850*/ 	.word	0x00000000
        /*0854*/ 	.short	0x010a
        /*0856*/ 	.byte	0x3f
	.zero		1


	//   ....[121]....
        /*0858*/ 	.word	0x00005a50
        /*085c*/ 	.word	0x00000008
        /*0860*/ 	.word	0x00000000
        /*0864*/ 	.short	0x010a
        /*0866*/ 	.byte	0x3f
	.zero		1


	//   ....[122]....
        /*0868*/ 	.word	0x00005ae0
        /*086c*/ 	.word	0x00000009
        /*0870*/ 	.word	0x00000000
        /*0874*/ 	.short	0x010a
        /*0876*/ 	.byte	0x3f
	.zero		1


	//   ....[123]....
        /*0878*/ 	.word	0x00005b70
        /*087c*/ 	.word	0x00000008
        /*0880*/ 	.word	0x00000000
        /*0884*/ 	.short	0x010a
        /*0886*/ 	.byte	0x3f
	.zero		1


	//   ....[124]....
        /*0888*/ 	.word	0x00005c00
        /*088c*/ 	.word	0x00000009
        /*0890*/ 	.word	0x00000000
        /*0894*/ 	.short	0x010a
        /*0896*/ 	.byte	0x3f
	.zero		1


	//   ....[125]....
        /*0898*/ 	.word	0x00005c90
        /*089c*/ 	.word	0x00000008
        /*08a0*/ 	.word	0x00000000
        /*08a4*/ 	.short	0x010a
        /*08a6*/ 	.byte	0x3f
	.zero		1


	//   ....[126]....
        /*08a8*/ 	.word	0x00005d20
        /*08ac*/ 	.word	0x00000009
        /*08b0*/ 	.word	0x00000000
        /*08b4*/ 	.short	0x010a
        /*08b6*/ 	.byte	0x3f
	.zero		1


	//   ....[127]....
        /*08b8*/ 	.word	0x00005db0
        /*08bc*/ 	.word	0x00000006
        /*08c0*/ 	.word	0x00000000
        /*08c4*/ 	.short	0x010a
        /*08c6*/ 	.byte	0x3f
	.zero		1


	//   ....[128]....
        /*08c8*/ 	.word	0x00005e40
        /*08cc*/ 	.word	0x00000003
        /*08d0*/ 	.word	0x00000000
        /*08d4*/ 	.short	0x010a
        /*08d6*/ 	.byte	0x3f
	.zero		1


	//   ....[129]....
        /*08d8*/ 	.word	0x00005eb0
        /*08dc*/ 	.word	0x00000003
        /*08e0*/ 	.word	0xfffffff8
        /*08e4*/ 	.short	0x010a
        /*08e6*/ 	.byte	0x3f
	.zero		1


	//   ....[130]....
        /*08e8*/ 	.word	0x00005f00
        /*08ec*/ 	.word	0x00000003
        /*08f0*/ 	.word	0x00000000
        /*08f4*/ 	.short	0x010a
        /*08f6*/ 	.byte	0x3f
	.zero		1


	//   ....[131]....
        /*08f8*/ 	.word	0x00005f60
        /*08fc*/ 	.word	0x00000005
        /*0900*/ 	.word	0x00000000
        /*0904*/ 	.short	0x010a
        /*0906*/ 	.byte	0x3f
	.zero		1


	//   ....[132]....
        /*0908*/ 	.word	0x00005fc0
        /*090c*/ 	.word	0x00000005
        /*0910*/ 	.word	0x00000008
        /*0914*/ 	.short	0x010a
        /*0916*/ 	.byte	0x3f
	.zero		1


	//   ....[133]....
        /*0918*/ 	.word	0x00006090
        /*091c*/ 	.word	0x0000000d
        /*0920*/ 	.word	0x00000128
        /*0924*/ 	.short	0x010a
        /*0926*/ 	.byte	0x3f
	.zero		1


	//   ....[134]....
        /*0928*/ 	.word	0x00006160
        /*092c*/ 	.word	0x00000007
        /*0930*/ 	.word	0x00000000
        /*0934*/ 	.short	0x010a
        /*0936*/ 	.byte	0x3f
	.zero		1


	//   ....[135]....
        /*0938*/ 	.word	0x000061b0
        /*093c*/ 	.word	0x00000008
        /*0940*/ 	.word	0x00000000
        /*0944*/ 	.short	0x010a
        /*0946*/ 	.byte	0x3f
	.zero		1


	//   ....[136]....
        /*0948*/ 	.word	0x00006200
        /*094c*/ 	.word	0x00000009
        /*0950*/ 	.word	0x00000000
        /*0954*/ 	.short	0x010a
        /*0956*/ 	.byte	0x3f
	.zero		1


	//   ....[137]....
        /*0958*/ 	.word	0x00006250
        /*095c*/ 	.word	0x00000008
        /*0960*/ 	.word	0x00000000
        /*0964*/ 	.short	0x010a
        /*0966*/ 	.byte	0x3f
	.zero		1


	//   ....[138]....
        /*0968*/ 	.word	0x000062a0
        /*096c*/ 	.word	0x00000009
        /*0970*/ 	.word	0x00000000
        /*0974*/ 	.short	0x010a
        /*0976*/ 	.byte	0x3f
	.zero		1


	//   ....[139]....
        /*0978*/ 	.word	0x000062f0
        /*097c*/ 	.word	0x00000008
        /*0980*/ 	.word	0x00000000
        /*0984*/ 	.short	0x010a
        /*0986*/ 	.byte	0x3f
	.zero		1


	//   ....[140]....
        /*0988*/ 	.word	0x00006340
        /*098c*/ 	.word	0x00000009
        /*0990*/ 	.word	0x00000000
        /*0994*/ 	.short	0x010a
        /*0996*/ 	.byte	0x3f
	.zero		1


	//   ....[141]....
        /*0998*/ 	.word	0x00006390
        /*099c*/ 	.word	0x00000008
        /*09a0*/ 	.word	0x00000000
        /*09a4*/ 	.short	0x010a
        /*09a6*/ 	.byte	0x3f
	.zero		1


	//   ....[142]....
        /*09a8*/ 	.word	0x000063e0
        /*09ac*/ 	.word	0x00000009
        /*09b0*/ 	.word	0x00000000
        /*09b4*/ 	.short	0x010a
        /*09b6*/ 	.byte	0x3f
	.zero		1


	//   ....[143]....
        /*09b8*/ 	.word	0x00006430
        /*09bc*/ 	.word	0x00000008
        /*09c0*/ 	.word	0x00000000
        /*09c4*/ 	.short	0x010a
        /*09c6*/ 	.byte	0x3f
	.zero		1


	//   ....[144]....
        /*09c8*/ 	.word	0x00006480
        /*09cc*/ 	.word	0x00000009
        /*09d0*/ 	.word	0x00000000
        /*09d4*/ 	.short	0x010a
        /*09d6*/ 	.byte	0x3f
	.zero		1


	//   ....[145]....
        /*09d8*/ 	.word	0x000064d0
        /*09dc*/ 	.word	0x00000008
        /*09e0*/ 	.word	0x00000000
        /*09e4*/ 	.short	0x010a
        /*09e6*/ 	.byte	0x3f
	.zero		1


	//   ....[146]....
        /*09e8*/ 	.word	0x00006520
        /*09ec*/ 	.word	0x00000009
        /*09f0*/ 	.word	0x00000000
        /*09f4*/ 	.short	0x010a
        /*09f6*/ 	.byte	0x3f
	.zero		1


	//   ....[147]....
        /*09f8*/ 	.word	0x00006570
        /*09fc*/ 	.word	0x00000008
        /*0a00*/ 	.word	0x00000000
        /*0a04*/ 	.short	0x010a
        /*0a06*/ 	.byte	0x3f
	.zero		1


	//   ....[148]....
        /*0a08*/ 	.word	0x000065c0
        /*0a0c*/ 	.word	0x00000009
        /*0a10*/ 	.word	0x00000000
        /*0a14*/ 	.short	0x010a
        /*0a16*/ 	.byte	0x3f
	.zero		1


	//   ....[149]....
        /*0a18*/ 	.word	0x00006610
        /*0a1c*/ 	.word	0x00000008
        /*0a20*/ 	.word	0x00000000
        /*0a24*/ 	.short	0x010a
        /*0a26*/ 	.byte	0x3f
	.zero		1


	//   ....[150]....
        /*0a28*/ 	.word	0x00006660
        /*0a2c*/ 	.word	0x00000009
        /*0a30*/ 	.word	0x00000000
        /*0a34*/ 	.short	0x010a
        /*0a36*/ 	.byte	0x3f
	.zero		1


	//   ....[151]....
        /*0a38*/ 	.word	0x000066b0
        /*0a3c*/ 	.word	0x00000008
        /*0a40*/ 	.word	0x00000000
        /*0a44*/ 	.short	0x010a
        /*0a46*/ 	.byte	0x3f
	.zero		1


	//   ....[152]....
        /*0a48*/ 	.word	0x00006700
        /*0a4c*/ 	.word	0x00000009
        /*0a50*/ 	.word	0x00000000
        /*0a54*/ 	.short	0x010a
        /*0a56*/ 	.byte	0x3f
	.zero		1


	//   ....[153]....
        /*0a58*/ 	.word	0x00006750
        /*0a5c*/ 	.word	0x00000008
        /*0a60*/ 	.word	0x00000000
        /*0a64*/ 	.short	0x010a
        /*0a66*/ 	.byte	0x3f
	.zero		1


	//   ....[154]....
        /*0a68*/ 	.word	0x000067a0
        /*0a6c*/ 	.word	0x00000009
        /*0a70*/ 	.word	0x00000000
        /*0a74*/ 	.short	0x010a
        /*0a76*/ 	.byte	0x3f
	.zero		1


	//   ....[155]....
        /*0a78*/ 	.word	0x000067f0
        /*0a7c*/ 	.word	0x00000008
        /*0a80*/ 	.word	0x00000000
        /*0a84*/ 	.short	0x010a
        /*0a86*/ 	.byte	0x3f
	.zero		1


	//   ....[156]....
        /*0a88*/ 	.word	0x00006840
        /*0a8c*/ 	.word	0x00000009
        /*0a90*/ 	.word	0x00000000
        /*0a94*/ 	.short	0x010a
        /*0a96*/ 	.byte	0x3f
	.zero		1


	//   ....[157]....
        /*0a98*/ 	.word	0x00006890
        /*0a9c*/ 	.word	0x00000008
        /*0aa0*/ 	.word	0x00000000
        /*0aa4*/ 	.short	0x010a
        /*0aa6*/ 	.byte	0x3f
	.zero		1


	//   ....[158]....
        /*0aa8*/ 	.word	0x000068e0
        /*0aac*/ 	.word	0x00000009
        /*0ab0*/ 	.word	0x00000000
        /*0ab4*/ 	.short	0x010a
        /*0ab6*/ 	.byte	0x3f
	.zero		1


	//   ....[159]....
        /*0ab8*/ 	.word	0x00006930
        /*0abc*/ 	.word	0x00000008
        /*0ac0*/ 	.word	0x00000000
        /*0ac4*/ 	.short	0x010a
        /*0ac6*/ 	.byte	0x3f
	.zero		1


	//   ....[160]....
        /*0ac8*/ 	.word	0x00006980
        /*0acc*/ 	.word	0x00000009
        /*0ad0*/ 	.word	0x00000000
        /*0ad4*/ 	.short	0x010a
        /*0ad6*/ 	.byte	0x3f
	.zero		1


	//   ....[161]....
        /*0ad8*/ 	.word	0x000069d0
        /*0adc*/ 	.word	0x00000008
        /*0ae0*/ 	.word	0x00000000
        /*0ae4*/ 	.short	0x010a
        /*0ae6*/ 	.byte	0x3f
	.zero		1


	//   ....[162]....
        /*0ae8*/ 	.word	0x00006a20
        /*0aec*/ 	.word	0x00000009
        /*0af0*/ 	.word	0x00000000
        /*0af4*/ 	.short	0x010a
        /*0af6*/ 	.byte	0x3f
	.zero		1


	//   ....[163]....
        /*0af8*/ 	.word	0x00006a70
        /*0afc*/ 	.word	0x00000008
        /*0b00*/ 	.word	0x00000000
        /*0b04*/ 	.short	0x010a
        /*0b06*/ 	.byte	0x3f
	.zero		1


	//   ....[164]....
        /*0b08*/ 	.word	0x00006ac0
        /*0b0c*/ 	.word	0x00000009
        /*0b10*/ 	.word	0x00000000
        /*0b14*/ 	.short	0x010a
        /*0b16*/ 	.byte	0x3f
	.zero		1


	//   ....[165]....
        /*0b18*/ 	.word	0x00006b10
        /*0b1c*/ 	.word	0x00000008
        /*0b20*/ 	.word	0x00000000
        /*0b24*/ 	.short	0x010a
        /*0b26*/ 	.byte	0x3f
	.zero		1


	//   ....[166]....
        /*0b28*/ 	.word	0x00006b60
        /*0b2c*/ 	.word	0x00000009
        /*0b30*/ 	.word	0x00000000
        /*0b34*/ 	.short	0x010a
        /*0b36*/ 	.byte	0x3f
	.zero		1


	//   ....[167]....
        /*0b38*/ 	.word	0x00006bb0
        /*0b3c*/ 	.word	0x00000008
        /*0b40*/ 	.word	0x00000000
        /*0b44*/ 	.short	0x010a
        /*0b46*/ 	.byte	0x3f
	.zero		1


	//   ....[168]....
        /*0b48*/ 	.word	0x00006c00
        /*0b4c*/ 	.word	0x00000009
        /*0b50*/ 	.word	0x00000000
        /*0b54*/ 	.short	0x010a
        /*0b56*/ 	.byte	0x3f
	.zero		1


	//   ....[169]....
        /*0b58*/ 	.word	0x00006c50
        /*0b5c*/ 	.word	0x00000006
        /*0b60*/ 	.word	0x00000000
        /*0b64*/ 	.short	0x010a
        /*0b66*/ 	.byte	0x3f
	.zero		1


	//----- nvinfo : EIATTR_NUM_MBARRIERS
	.align		4
.L_37:
        /*0b68*/ 	.byte	0x03, 0x38
        /*0b6a*/ 	.short	0x0050


	//----- nvinfo : EIATTR_EXIT_INSTR_OFFSETS
	.align		4
        /*0b6c*/ 	.byte	0x04, 0x1c
        /*0b6e*/ 	.short	(.L_39 - .L_38)


	//   ....[0]....
.L_38:
        /*0b70*/ 	.word	0x00001860


	//   ....[1]....
        /*0b74*/ 	.word	0x000018c0


	//   ....[2]....
        /*0b78*/ 	.word	0x00003b90


	//   ....[3]....
        /*0b7c*/ 	.word	0x00003bc0


	//   ....[4]....
        /*0b80*/ 	.word	0x00005e90


	//----- nvinfo : EIATTR_MAX_THREADS
	.align		4
.L_39:
        /*0b84*/ 	.byte	0x04, 0x05
        /*0b86*/ 	.short	(.L_41 - .L_40)
.L_40:
        /*0b88*/ 	.word	0x00000180
        /*0b8c*/ 	.word	0x00000001
        /*0b90*/ 	.word	0x00000001


	//----- nvinfo : EIATTR_CRS_STACK_SIZE
	.align		4
.L_41:
        /*0b94*/ 	.byte	0x04, 0x1e
        /*0b96*/ 	.short	(.L_43 - .L_42)
.L_42:
        /*0b98*/ 	.word	0x00000000


	//----- nvinfo : EIATTR_CBANK_PARAM_SIZE
	.align		4
.L_43:
        /*0b9c*/ 	.byte	0x03, 0x19
        /*0b9e*/ 	.short	0x0470


	//----- nvinfo : EIATTR_PARAM_CBANK
	.align		4
        /*0ba0*/ 	.byte	0x04, 0x0a
        /*0ba2*/ 	.short	(.L_45 - .L_44)
	.align		4
.L_44:
        /*0ba4*/ 	.word	index@(.nv.constant0._ZN7cutlass13device_kernelINS_4gemm6kernel13GemmUniversalIN4cute5tupleIJiiiiEEENS1_10collective13CollectiveMmaINS1_34MainloopSm90TmaGmmaWarpSpecializedILi37ENS5_IJNS4_1CILi2EEENSA_ILi1EEESC_EEENS1_32KernelTmaWarpSpecializedPingpongEEENS5_IJNSA_ILi64EEENSA_ILi32EEESG_EEEaNS5_IJlSC_lEEEaSJ_NS4_8TiledMMAINS4_8MMA_AtomIJNS4_4SM904GMMA26MMA_64x32x32_S32S8S8_SS_TNEEEENS4_6LayoutINS5_IJSC_SC_SC_EEENS5_IJNSA_ILi0EEESS_SS_EEEEENS5_IJNS4_10UnderscoreESV_SV_EEEEENS4_13SM90_TMA_LOADENS4_14ComposedLayoutINS4_7SwizzleILi2ELi4ELi3EEENS4_18smem_ptr_flag_bitsILi8EEENSQ_INS5_IJNSA_ILi8EEESG_EEENS5_IJSG_SC_EEEEEEEvNS4_8identityENS4_23SM90_TMA_LOAD_MULTICASTES18_vS19_EENS_8epilogue10collective6detail29Sm90TmaWarpSpecializedAdapterINS1D_15DefaultEpilogueIaSJ_SJ_NS1C_6thread17LinearCombinationIaLi1EiiLNS1H_9ScaleType4KindE0ELNS_15FloatRoundStyleE2EaEENS1_15EpilogueDefaultEEEEEvvEEEEvNT_6ParamsE)
        /*0ba8*/ 	.short	0x0210
        /*0baa*/ 	.short	0x0470


	//----- nvinfo : EIATTR_SW_WAR
	.align		4
.L_45:
        /*0bac*/ 	.byte	0x04, 0x36
        /*0bae*/ 	.short	(.L_47 - .L_46)
.L_46:
        /*0bb0*/ 	.word	0x00000008
.L_47:


//--------------------- .nv.callgraph             --------------------------
	.section	.nv.callgraph,"",@"SHT_CUDA_CALLGRAPH"
	.align	4
	.sectionentsize	8
	.align		4
        /*0000*/ 	.word	0x00000000
	.align		4
        /*0004*/ 	.word	0xffffffff
	.align		4
        /*0008*/ 	.word	index@(_ZN7cutlass13device_kernelINS_4gemm6kernel13GemmUniversalIN4cute5tupleIJiiiiEEENS1_10collective13CollectiveMmaINS1_34MainloopSm90TmaGmmaWarpSpecializedILi37ENS5_IJNS4_1CILi2EEENSA_ILi1EEESC_EEENS1_32KernelTmaWarpSpecializedPingpongEEENS5_IJNSA_ILi64EEENSA_ILi32EEESG_EEEaNS5_IJlSC_lEEEaSJ_NS4_8TiledMMAINS4_8MMA_AtomIJNS4_4SM904GMMA26MMA_64x32x32_S32S8S8_SS_TNEEEENS4_6LayoutINS5_IJSC_SC_SC_EEENS5_IJNSA_ILi0EEESS_SS_EEEEENS5_IJNS4_10UnderscoreESV_SV_EEEEENS4_13SM90_TMA_LOADENS4_14ComposedLayoutINS4_7SwizzleILi2ELi4ELi3EEENS4_18smem_ptr_flag_bitsILi8EEENSQ_INS5_IJNSA_ILi8EEESG_EEENS5_IJSG_SC_EEEEEEEvNS4_8identityENS4_23SM90_TMA_LOAD_MULTICASTES18_vS19_EENS_8epilogue10collective6detail29Sm90TmaWarpSpecializedAdapterINS1D_15DefaultEpilogueIaSJ_SJ_NS1C_6thread17LinearCombinationIaLi1EiiLNS1H_9ScaleType4KindE0ELNS_15FloatRoundStyleE2EaEENS1_15EpilogueDefaultEEEEEvvEEEEvNT_6ParamsE)
	.align		4
        /*000c*/ 	.word	index@(__assertfail)
	.align		4
        /*0010*/ 	.word	0x00000000
	.align		4
        /*0014*/ 	.word	0xfffffffe
	.align		4
        /*0018*/ 	.word	0x00000000
	.align		4
        /*001c*/ 	.word	0xfffffffd
	.align		4
        /*0020*/ 	.word	0x00000000
	.align		4
        /*0024*/ 	.word	0xfffffffc


//--------------------- .nv.constant4             --------------------------
	.section	.nv.constant4,"a",@progbits
	.align	8
	.align		8
.nv.constant4:
        /*0000*/ 	.dword	__assertfail
	.align		8
        /*0008*/ 	.dword	__unnamed_1
	.align		8
        /*0010*/ 	.dword	_ZN40_INTERNAL_8eae5045_4_k_cu_646e08c1_125804cuda3std3__45__cpo5beginE
	.align		8
        /*0018*/ 	.dword	_ZN40_INTERNAL_8eae5045_4_k_cu_646e08c1_125804cuda3std3__45__cpo3endE
	.align		8
        /*0020*/ 	.dword	_ZN40_INTERNAL_8eae5045_4_k_cu_646e08c1_125804cuda3std3__45__cpo6cbeginE
	.align		8
        /*0028*/ 	.dword	_ZN40_INTERNAL_8eae5045_4_k_cu_646e08c1_125804cuda3std3__45__cpo4cendE
	.align		8
        /*0030*/ 	.dword	_ZN40_INTERNAL_8eae5045_4_k_cu_646e08c1_125804cuda3std3__442_GLOBAL__N__8eae5045_4_k_cu_646e08c1_125806ignoreE
	.align		8
        /*0038*/ 	.dword	_ZN40_INTERNAL_8eae5045_4_k_cu_646e08c1_125804cuda3std3__419piecewise_constructE
	.align		8
        /*0040*/ 	.dword	_ZN40_INTERNAL_8eae5045_4_k_cu_646e08c1_125804cuda3std3__48in_placeE
	.align		8
        /*0048*/ 	.dword	_ZN40_INTERNAL_8eae5045_4_k_cu_646e08c1_125804cuda3std6ranges3__45__cpo4swapE
	.align		8
        /*0050*/ 	.dword	_ZN40_INTERNAL_8eae5045_4_k_cu_646e08c1_125804cuda3std6ranges3__45__cpo9iter_moveE
	.align		8
        /*0058*/ 	.dword	_ZN40_INTERNAL_8eae5045_4_k_cu_646e08c1_125804cute7productE
	.align		8
        /*0060*/ 	.dword	_ZN40_INTERNAL_8eae5045_4_k_cu_646e08c1_125804cute1_E
	.align		8
        /*0068*/ 	.dword	$str$22
	.align		8
        /*0070*/ 	.dword	$str$23


//--------------------- .text._ZN7cutlass13device_kernelINS_4gemm6kernel13GemmUniversalIN4cute5tupleIJiiiiEEENS1_10collective13CollectiveMmaINS1_34MainloopSm90TmaGmmaWarpSpecializedILi37ENS5_IJNS4_1CILi2EEENSA_ILi1EEESC_EEENS1_32KernelTmaWarpSpecializedPingpongEEENS5_IJNSA_ILi64EEENSA_ILi32EEESG_EEEaNS5_IJlSC_lEEEaSJ_NS4_8TiledMMAINS4_8MMA_AtomIJNS4_4SM904GMMA26MMA_64x32x32_S32S8S8_SS_TNEEEENS4_6LayoutINS5_IJSC_SC_SC_EEENS5_IJNSA_ILi0EEESS_SS_EEEEENS5_IJNS4_10UnderscoreESV_SV_EEEEENS4_13SM90_TMA_LOADENS4_14ComposedLayoutINS4_7SwizzleILi2ELi4ELi3EEENS4_18smem_ptr_flag_bitsILi8EEENSQ_INS5_IJNSA_ILi8EEESG_EEENS5_IJSG_SC_EEEEEEEvNS4_8identityENS4_23SM90_TMA_LOAD_MULTICASTES18_vS19_EENS_8epilogue10collective6detail29Sm90TmaWarpSpecializedAdapterINS1D_15DefaultEpilogueIaSJ_SJ_NS1C_6thread17LinearCombinationIaLi1EiiLNS1H_9ScaleType4KindE0ELNS_15FloatRoundStyleE2EaEENS1_15EpilogueDefaultEEEEEvvEEEEvNT_6ParamsE --------------------------
	.section	.text._ZN7cutlass13device_kernelINS_4gemm6kernel13GemmUniversalIN4cute5tupleIJiiiiEEENS1_10collective13CollectiveMmaINS1_34MainloopSm90TmaGmmaWarpSpecializedILi37ENS5_IJNS4_1CILi2EEENSA_ILi1EEESC_EEENS1_32KernelTmaWarpSpecializedPingpongEEENS5_IJNSA_ILi64EEENSA_ILi32EEESG_EEEaNS5_IJlSC_lEEEaSJ_NS4_8TiledMMAINS4_8MMA_AtomIJNS4_4SM904GMMA26MMA_64x32x32_S32S8S8_SS_TNEEEENS4_6LayoutINS5_IJSC_SC_SC_EEENS5_IJNSA_ILi0EEESS_SS_EEEEENS5_IJNS4_10UnderscoreESV_SV_EEEEENS4_13SM90_TMA_LOADENS4_14ComposedLayoutINS4_7SwizzleILi2ELi4ELi3EEENS4_18smem_ptr_flag_bitsILi8EEENSQ_INS5_IJNSA_ILi8EEESG_EEENS5_IJSG_SC_EEEEEEEvNS4_8identityENS4_23SM90_TMA_LOAD_MULTICASTES18_vS19_EENS_8epilogue10collective6detail29Sm90TmaWarpSpecializedAdapterINS1D_15DefaultEpilogueIaSJ_SJ_NS1C_6thread17LinearCombinationIaLi1EiiLNS1H_9ScaleType4KindE0ELNS_15FloatRoundStyleE2EaEENS1_15EpilogueDefaultEEEEEvvEEEEvNT_6ParamsE,"ax",@progbits
	.align	128
.text._ZN7cutlass13device_kernelINS_4gemm6kernel13GemmUniversalIN4cute5tupleIJiiiiEEENS1_10collective13CollectiveMmaINS1_34MainloopSm90TmaGmmaWarpSpecializedILi37ENS5_IJNS4_1CILi2EEENSA_ILi1EEESC_EEENS1_32KernelTmaWarpSpecializedPingpongEEENS5_IJNSA_ILi64EEENSA_ILi32EEESG_EEEaNS5_IJlSC_lEEEaSJ_NS4_8TiledMMAINS4_8MMA_AtomIJNS4_4SM904GMMA26MMA_64x32x32_S32S8S8_SS_TNEEEENS4_6LayoutINS5_IJSC_SC_SC_EEENS5_IJNSA_ILi0EEESS_SS_EEEEENS5_IJNS4_10UnderscoreESV_SV_EEEEENS4_13SM90_TMA_LOADENS4_14ComposedLayoutINS4_7SwizzleILi2ELi4ELi3EEENS4_18smem_ptr_flag_bitsILi8EEENSQ_INS5_IJNSA_ILi8EEESG_EEENS5_IJSG_SC_EEEEEEEvNS4_8identityENS4_23SM90_TMA_LOAD_MULTICASTES18_vS19_EENS_8epilogue10collective6detail29Sm90TmaWarpSpecializedAdapterINS1D_15DefaultEpilogueIaSJ_SJ_NS1C_6thread17LinearCombinationIaLi1EiiLNS1H_9ScaleType4KindE0ELNS_15FloatRoundStyleE2EaEENS1_15EpilogueDefaultEEEEEvvEEEEvNT_6ParamsE:
        .type           _ZN7cutlass13device_kernelINS_4gemm6kernel13GemmUniversalIN4cute5tupleIJiiiiEEENS1_10collective13CollectiveMmaINS1_34MainloopSm90TmaGmmaWarpSpecializedILi37ENS5_IJNS4_1CILi2EEENSA_ILi1EEESC_EEENS1_32KernelTmaWarpSpecializedPingpongEEENS5_IJNSA_ILi64EEENSA_ILi32EEESG_EEEaNS5_IJlSC_lEEEaSJ_NS4_8TiledMMAINS4_8MMA_AtomIJNS4_4SM904GMMA26MMA_64x32x32_S32S8S8_SS_TNEEEENS4_6LayoutINS5_IJSC_SC_SC_EEENS5_IJNSA_ILi0EEESS_SS_EEEEENS5_IJNS4_10UnderscoreESV_SV_EEEEENS4_13SM90_TMA_LOADENS4_14ComposedLayoutINS4_7SwizzleILi2ELi4ELi3EEENS4_18smem_ptr_flag_bitsILi8EEENSQ_INS5_IJNSA_ILi8EEESG_EEENS5_IJSG_SC_EEEEEEEvNS4_8identityENS4_23SM90_TMA_LOAD_MULTICASTES18_vS19_EENS_8epilogue10collective6detail29Sm90TmaWarpSpecializedAdapterINS1D_15DefaultEpilogueIaSJ_SJ_NS1C_6thread17LinearCombinationIaLi1EiiLNS1H_9ScaleType4KindE0ELNS_15FloatRoundStyleE2EaEENS1_15EpilogueDefaultEEEEEvvEEEEvNT_6ParamsE,@function
        .size           _ZN7cutlass13device_kernelINS_4gemm6kernel13GemmUniversalIN4cute5tupleIJiiiiEEENS1_10collective13CollectiveMmaINS1_34MainloopSm90TmaGmmaWarpSpecializedILi37ENS5_IJNS4_1CILi2EEENSA_ILi1EEESC_EEENS1_32KernelTmaWarpSpecializedPingpongEEENS5_IJNSA_ILi64EEENSA_ILi32EEESG_EEEaNS5_IJlSC_lEEEaSJ_NS4_8TiledMMAINS4_8MMA_AtomIJNS4_4SM904GMMA26MMA_64x32x32_S32S8S8_SS_TNEEEENS4_6LayoutINS5_IJSC_SC_SC_EEENS5_IJNSA_ILi0EEESS_SS_EEEEENS5_IJNS4_10UnderscoreESV_SV_EEEEENS4_13SM90_TMA_LOADENS4_14ComposedLayoutINS4_7SwizzleILi2ELi4ELi3EEENS4_18smem_ptr_flag_bitsILi8EEENSQ_INS5_IJNSA_ILi8EEESG_EEENS5_IJSG_SC_EEEEEEEvNS4_8identityENS4_23SM90_TMA_LOAD_MULTICASTES18_vS19_EENS_8epilogue10collective6detail29Sm90TmaWarpSpecializedAdapterINS1D_15DefaultEpilogueIaSJ_SJ_NS1C_6thread17LinearCombinationIaLi1EiiLNS1H_9ScaleType4KindE0ELNS_15FloatRoundStyleE2EaEENS1_15EpilogueDefaultEEEEEvvEEEEvNT_6ParamsE,(.L_x_178 - _ZN7cutlass13device_kernelINS_4gemm6kernel13GemmUniversalIN4cute5tupleIJiiiiEEENS1_10collective13CollectiveMmaINS1_34MainloopSm90TmaGmmaWarpSpecializedILi37ENS5_IJNS4_1CILi2EEENSA_ILi1EEESC_EEENS1_32KernelTmaWarpSpecializedPingpongEEENS5_IJNSA_ILi64EEENSA_ILi32EEESG_EEEaNS5_IJlSC_lEEEaSJ_NS4_8TiledMMAINS4_8MMA_AtomIJNS4_4SM904GMMA26MMA_64x32x32_S32S8S8_SS_TNEEEENS4_6LayoutINS5_IJSC_SC_SC_EEENS5_IJNSA_ILi0EEESS_SS_EEEEENS5_IJNS4_10UnderscoreESV_SV_EEEEENS4_13SM90_TMA_LOADENS4_14ComposedLayoutINS4_7SwizzleILi2ELi4ELi3EEENS4_18smem_ptr_flag_bitsILi8EEENSQ_INS5_IJNSA_ILi8EEESG_EEENS5_IJSG_SC_EEEEEEEvNS4_8identityENS4_23SM90_TMA_LOAD_MULTICASTES18_vS19_EENS_8epilogue10collective6detail29Sm90TmaWarpSpecializedAdapterINS1D_15DefaultEpilogueIaSJ_SJ_NS1C_6thread17LinearCombinationIaLi1EiiLNS1H_9ScaleType4KindE0ELNS_15FloatRoundStyleE2EaEENS1_15EpilogueDefaultEEEEEvvEEEEvNT_6ParamsE)
        .other          _ZN7cutlass13device_kernelINS_4gemm6kernel13GemmUniversalIN4cute5tupleIJiiiiEEENS1_10collective13CollectiveMmaINS1_34MainloopSm90TmaGmmaWarpSpecializedILi37ENS5_IJNS4_1CILi2EEENSA_ILi1EEESC_EEENS1_32KernelTmaWarpSpecializedPingpongEEENS5_IJNSA_ILi64EEENSA_ILi32EEESG_EEEaNS5_IJlSC_lEEEaSJ_NS4_8TiledMMAINS4_8MMA_AtomIJNS4_4SM904GMMA26MMA_64x32x32_S32S8S8_SS_TNEEEENS4_6LayoutINS5_IJSC_SC_SC_EEENS5_IJNSA_ILi0EEESS_SS_EEEEENS5_IJNS4_10UnderscoreESV_SV_EEEEENS4_13SM90_TMA_LOADENS4_14ComposedLayoutINS4_7SwizzleILi2ELi4ELi3EEENS4_18smem_ptr_flag_bitsILi8EEENSQ_INS5_IJNSA_ILi8EEESG_EEENS5_IJSG_SC_EEEEEEEvNS4_8identityENS4_23SM90_TMA_LOAD_MULTICASTES18_vS19_EENS_8epilogue10collective6detail29Sm90TmaWarpSpecializedAdapterINS1D_15DefaultEpilogueIaSJ_SJ_NS1C_6thread17LinearCombinationIaLi1EiiLNS1H_9ScaleType4KindE0ELNS_15FloatRoundStyleE2EaEENS1_15EpilogueDefaultEEEEEvvEEEEvNT_6ParamsE,@"STO_CUDA_ENTRY STV_DEFAULT"
_ZN7cutlass13device_kernelINS_4gemm6kernel13GemmUniversalIN4cute5tupleIJiiiiEEENS1_10collective13CollectiveMmaINS1_34MainloopSm90TmaGmmaWarpSpecializedILi37ENS5_IJNS4_1CILi2EEENSA_ILi1EEESC_EEENS1_32KernelTmaWarpSpecializedPingpongEEENS5_IJNSA_ILi64EEENSA_ILi32EEESG_EEEaNS5_IJlSC_lEEEaSJ_NS4_8TiledMMAINS4_8MMA_AtomIJNS4_4SM904GMMA26MMA_64x32x32_S32S8S8_SS_TNEEEENS4_6LayoutINS5_IJSC_SC_SC_EEENS5_IJNSA_ILi0EEESS_SS_EEEEENS5_IJNS4_10UnderscoreESV_SV_EEEEENS4_13SM90_TMA_LOADENS4_14ComposedLayoutINS4_7SwizzleILi2ELi4ELi3EEENS4_18smem_ptr_flag_bitsILi8EEENSQ_INS5_IJNSA_ILi8EEESG_EEENS5_IJSG_SC_EEEEEEEvNS4_8identityENS4_23SM90_TMA_LOAD_MULTICASTES18_vS19_EENS_8epilogue10collective6detail29Sm90TmaWarpSpecializedAdapterINS1D_15DefaultEpilogueIaSJ_SJ_NS1C_6thread17LinearCombinationIaLi1EiiLNS1H_9ScaleType4KindE0ELNS_15FloatRoundStyleE2EaEENS1_15EpilogueDefaultEEEEEvvEEEEvNT_6ParamsE:
[----:B------:R-:W0:Y:S02]  /*0000*/  LDC R1, c[0x0][0x28] ;  /* 0x00000a00ff017b82 */ /* 0x000e240000000800 */
[----:B0-----:R-:W-:Y:S01]  /*0010*/  VIADD R1, R1, 0xfffffff8 ;  /* 0xfffffff801017836 */ /* 0x001fe20000000000 */
[----:B------:R-:W0:Y:S01]  /*0020*/  S2R R3, SR_TID.X ;  /* 0x0000000000037919 */ /* 0x000e220000002100 */
[----:B------:R-:W-:Y:S01]  /*0030*/  ELECT P0, URZ, PT ;  /* 0x00000000003f782f */ /* 0x000fe20003800000 */
[----:B------:R-:W-:Y:S01]  /*0040*/  BSSY B0, `(.L_x_0) ;  /* 0x000000f000007945 */ /* 0x000fe20003800000 */
[--C-:B0-----:R-:W-:Y:S02]  /*0050*/  SHF.R.U32.HI R0, RZ, 0x5, R3.reuse ;  /* 0x00000005ff007819 */ /* 0x101fe40000011603 */
[----:B------:R-:W-:-:S03]  /*0060*/  SHF.R.U32.HI R7, RZ, 0x7, R3 ;  /* 0x00000007ff077819 */ /* 0x000fc60000011603 */
[----:B------:R-:W0:Y:S04]  /*0070*/  SHFL.IDX PT, R2, R0, RZ, 0x1f ;  /* 0x00001fff00027589 */ /* 0x000e2800000e0000 */
[----:B------:R1:W2:Y:S01]  /*0080*/  SHFL.IDX PT, R10, R7, RZ, 0x1f ;  /* 0x00001fff070a7589 */ /* 0x0002a200000e0000 */
[----:B0-----:R-:W-:-:S13]  /*0090*/  ISETP.NE.OR P0, PT, R2, RZ, !P0 ;  /* 0x000000ff0200720c */ /* 0x001fda0004705670 */
[----:B-12---:R-:W-:Y:S05]  /*00a0*/  @P0 BRA `(.L_x_1) ;  /* 0x0000000000200947 */ /* 0x006fea0003800000 */
[----:B------:R-:W-:Y:S02]  /*00b0*/  ULDC.64 UR4, c[0x0][0x198] ;  /* 0x0000660000047ab9 */ /* 0x000fe40000000a00 */
[----:B------:R-:W-:Y:S02]  /*00c0*/  UIADD3 UR6, UP0, UR4, 0xf0, URZ ;  /* 0x000000f004067890 */ /* 0x000fe4000ff1e03f */
[----:B------:R-:W-:Y:S02]  /*00d0*/  UIADD3 UR4, UP1, UR4, 0x1f0, URZ ;  /* 0x000001f004047890 */ /* 0x000fe4000ff3e03f */
[----:B------:R-:W-:Y:S02]  /*00e0*/  UIADD3.X UR7, URZ, UR5, URZ, UP0, !UPT ;  /* 0x000000053f077290 */ /* 0x000fe400087fe43f */
[----:B------:R-:W-:-:S07]  /*00f0*/  UIADD3.X UR5, URZ, UR5, URZ, UP1, !UPT ;  /* 0x000000053f057290 */ /* 0x000fce0008ffe43f */
[----:B------:R0:W-:Y:S02]  /*0100*/  UTMACCTL.PF [UR6] ;  /* 0x00000000060079b9 */ /* 0x0001e40008040000 */
[----:B------:R0:W-:Y:S02]  /*0110*/  UTMACCTL.PF [UR4] ;  /* 0x00000000040079b9 */ /* 0x0001e40008040000 */
[----:B0-----:R-:W-:Y:S01]  /*0120*/  NOP ;  /* 0x0000000000007918 */ /* 0x001fe20000000000 */
.L_x_1:
[----:B------:R-:W-:Y:S05]  /*0130*/  BSYNC B0 ;  /* 0x0000000000007941 */ /* 0x000fea0003800000 */
.L_x_0:
[----:B------:R-:W0:Y:S02]  /*0140*/  SHFL.IDX PT, R8, R0, RZ, 0x1f ;  /* 0x00001fff00087589 */ /* 0x000e2400000e0000 */
[----:B0-----:R-:W-:-:S13]  /*0150*/  ISETP.NE.AND P0, PT, R8, RZ, PT ;  /* 0x000000ff0800720c */ /* 0x001fda0003f05270 */
[----:B------:R-:W-:Y:S05]  /*0160*/  @P0 BRA `(.L_x_2) ;  /* 0x00000004006c0947 */ /* 0x000fea0003800000 */
[----:B------:R-:W-:Y:S01]  /*0170*/  ELECT P0, URZ, PT ;  /* 0x00000000003f782f */ /* 0x000fe20003800000 */
[----:B------:R-:W-:-:S12]  /*0180*/  BSSY B0, `(.L_x_2) ;  /* 0x0000059000007945 */ /* 0x000fd80003800000 */
[----:B------:R-:W-:Y:S05]  /*0190*/  @!P0 BRA `(.L_x_3) ;  /* 0x00000004005c8947 */ /* 0x000fea0003800000 */
[----:B------:R-:W0:Y:S01]  /*01a0*/  S2UR UR8, SR_CgaCtaId ;  /* 0x00000000000879c3 */ /* 0x000e220000008800 */
[----:B------:R-:W-:Y:S01]  /*01b0*/  UMOV UR4, 0x400 ;  /* 0x0000040000047882 */ /* 0x000fe20000000000 */
[----:B------:R-:W-:Y:S01]  /*01c0*/  UMOV UR5, 0x1 ;  /* 0x0000000100057882 */ /* 0x000fe20000000000 */
[----:B------:R-:W-:Y:S02]  /*01d0*/  UMOV UR6, 0x2 ;  /* 0x0000000200067882 */ /* 0x000fe40000000000 */
[----:B------:R-:W-:-:S04]  /*01e0*/  UIADD3 UR6, -UR6, 0x100000, URZ ;  /* 0x0010000006067890 */ /* 0x000fc8000fffe13f */
[----:B------:R-:W-:Y:S02]  /*01f0*/  USHF.L.U32 UR7, UR6, 0xb, URZ ;  /* 0x0000000b06077899 */ /* 0x000fe4000800063f */
[----:B------:R-:W-:Y:S02]  /*0200*/  USHF.L.U32 UR6, UR6, 0x1, URZ ;  /* 0x0000000106067899 */ /* 0x000fe4000800063f */
[----:B0-----:R-:W-:Y:S02]  /*0210*/  ULEA UR8, UR8, UR4, 0x18 ;  /* 0x0000000408087291 */ /* 0x001fe4000f8ec03f */
[----:B------:R-:W-:-:S04]  /*0220*/  UIADD3 UR4, -UR5, 0x100000, URZ ;  /* 0x0010000005047890 */ /* 0x000fc8000fffe13f */
[----:B------:R-:W-:Y:S02]  /*0230*/  USHF.L.U32 UR5, UR4, 0xb, URZ ;  /* 0x0000000b04057899 */ /* 0x000fe4000800063f */
[----:B------:R-:W-:Y:S01]  /*0240*/  USHF.L.U32 UR4, UR4, 0x1, URZ ;  /* 0x0000000104047899 */ /* 0x000fe2000800063f */
[----:B------:R-:W0:Y:S11]  /*0250*/  FENCE.VIEW.ASYNC.S ;  /* 0x00000000000073c6 */ /* 0x000e360000000000 */
[----:B0-----:R0:W1:Y:S01]  /*0260*/  SYNCS.EXCH.64 URZ, [UR8], UR4 ;  /* 0x00000004083f75b2 */ /* 0x0010620008000100 */
[----:B------:R0:W2:Y:S01]  /*0270*/  SYNCS.EXCH.64 URZ, [UR8+0x128], UR6 ;  /* 0x00012806083f75b2 */ /* 0x0000a20008000100 */
[----:B------:R0:W3:Y:S01]  /*0280*/  SYNCS.EXCH.64 URZ, [UR8+0x8], UR4 ;  /* 0x00000804083f75b2 */ /* 0x0000e20008000100 */
[----:B------:R0:W4:Y:S01]  /*0290*/  SYNCS.EXCH.64 URZ, [UR8+0x130], UR6 ;  /* 0x00013006083f75b2 */ /* 0x0001220008000100 */
[----:B------:R0:W0:Y:S01]  /*02a0*/  SYNCS.EXCH.64 URZ, [UR8+0x10], UR4 ;  /* 0x00001004083f75b2 */ /* 0x0000220008000100 */
        /* <DEDUP_REMOVED lines=69> */
[----:B-1234-:R-:W-:Y:S01]  /*0700*/  NOP ;  /* 0x0000000000007918 */ /* 0x01efe20000000000 */
.L_x_3:
[----:B0-----:R-:W-:Y:S05]  /*0710*/  BSYNC B0 ;  /* 0x0000000000007941 */ /* 0x001fea0003800000 */
.L_x_2:
[----:B------:R-:W0:Y:S01]  /*0720*/  SHFL.IDX PT, R9, R0, RZ, 0x1f ;  /* 0x00001fff00097589 */ /* 0x000e2200000e0000 */
[----:B------:R-:W-:Y:S01]  /*0730*/  SHF.R.S32.HI R4, RZ, 0x1f, R3 ;  /* 0x0000001fff047819 */ /* 0x000fe20000011403 */
[----:B------:R-:W1:Y:S01]  /*0740*/  S2UR UR12, SR_CTAID.X ;  /* 0x00000000000c79c3 */ /* 0x000e620000002500 */
[----:B------:R-:W-:Y:S01]  /*0750*/  ELECT P0, URZ, PT ;  /* 0x00000000003f782f */ /* 0x000fe20003800000 */
[----:B------:R2:W3:Y:S01]  /*0760*/  SHFL.IDX PT, R11, R0, RZ, 0x1f ;  /* 0x00001fff000b7589 */ /* 0x0004e200000e0000 */
[----:B------:R-:W-:Y:S02]  /*0770*/  LEA.HI R4, R4, R3, RZ, 0x7 ;  /* 0x0000000304047211 */ /* 0x000fe400078f38ff */
[----:B------:R-:W-:Y:S02]  /*0780*/  ELECT P1, URZ, PT ;  /* 0x00000000003f782f */ /* 0x000fe40003820000 */
[----:B------:R-:W-:Y:S01]  /*0790*/  SHF.R.S32.HI R13, RZ, 0x1f, R8 ;  /* 0x0000001fff0d7819 */ /* 0x000fe20000011408 */
[----:B------:R-:W4:Y:S01]  /*07a0*/  S2R R6, SR_CTAID.Y ;  /* 0x0000000000067919 */ /* 0x000f220000002600 */
[----:B------:R-:W-:Y:S01]  /*07b0*/  LOP3.LUT R4, R4, 0xffffff80, RZ, 0xc0, !PT ;  /* 0xffffff8004047812 */ /* 0x000fe200078ec0ff */
[----:B------:R-:W-:Y:S01]  /*07c0*/  ULDC UR4, c[0x0][0x150] ;  /* 0x0000540000047ab9 */ /* 0x000fe20000000800 */
[----:B------:R-:W-:Y:S01]  /*07d0*/  LEA.HI R13, R13, R8, RZ, 0x2 ;  /* 0x000000080d0d7211 */ /* 0x000fe200078f10ff */
[----:B------:R-:W5:Y:S01]  /*07e0*/  LDC R14, c[0x0][0x144] ;  /* 0x00005100ff0e7b82 */ /* 0x000f620000000800 */
[----:B------:R-:W5:Y:S01]  /*07f0*/  SHFL.IDX PT, R16, R7, RZ, 0x1f ;  /* 0x00001fff07107589 */ /* 0x000f6200000e0000 */
[----:B------:R-:W-:Y:S01]  /*0800*/  IMAD.IADD R4, R3, 0x1, -R4 ;  /* 0x0000000103047824 */ /* 0x000fe200078e0a04 */
[----:B------:R-:W-:Y:S01]  /*0810*/  LOP3.LUT R13, R13, 0x3ffffffc, RZ, 0xc0, !PT ;  /* 0x3ffffffc0d0d7812 */ /* 0x000fe200078ec0ff */
[----:B------:R-:W-:Y:S01]  /*0820*/  UMOV UR11, 0x80 ;  /* 0x00000080000b7882 */ /* 0x000fe20000000000 */
[----:B------:R-:W-:Y:S01]  /*0830*/  NOP ;  /* 0x0000000000007918 */ /* 0x000fe20000000000 */
[----:B------:R-:W-:Y:S01]  /*0840*/  NOP ;  /* 0x0000000000007918 */ /* 0x000fe20000000000 */
[----:B------:R-:W-:Y:S01]  /*0850*/  SHF.R.S32.HI R5, RZ, 0x1f, R4 ;  /* 0x0000001fff057819 */ /* 0x000fe20000011404 */
[----:B------:R-:W-:Y:S01]  /*0860*/  IMAD.IADD R8, R8, 0x1, -R13 ;  /* 0x0000000108087824 */ /* 0x000fe200078e0a0d */
[----:B------:R-:W5:Y:S01]  /*0870*/  LDC R15, c[0x0][0x140] ;  /* 0x00005000ff0f7b82 */ /* 0x000f620000000800 */
[C---:B------:R-:W-:Y:S01]  /*0880*/  VIADD R35, R10.reuse, 0xffffffff ;  /* 0xffffffff0a237836 */ /* 0x040fe20000000000 */
[----:B------:R-:W-:Y:S01]  /*0890*/  ISETP.NE.AND P4, PT, R10, RZ, PT ;  /* 0x000000ff0a00720c */ /* 0x000fe20003f85270 */
[----:B------:R-:W-:Y:S01]  /*08a0*/  IMAD.MOV.U32 R41, RZ, RZ, 0x1 ;  /* 0x00000001ff297424 */ /* 0x000fe200078e00ff */
[----:B0-----:R-:W-:-:S02]  /*08b0*/  ISETP.NE.OR P0, PT, R9, RZ, !P0 ;  /* 0x000000ff0900720c */ /* 0x001fc40004705670 */
[----:B------:R-:W-:Y:S02]  /*08c0*/  LEA.HI R9, R5, R4, RZ, 0x3 ;  /* 0x0000000405097211 */ /* 0x000fe400078f18ff */
[----:B-1----:R-:W-:Y:S01]  /*08d0*/  I2FP.F32.U32 R12, UR12 ;  /* 0x0000000c000c7c45 */ /* 0x002fe20008201000 */
[----:B------:R-:W0:Y:S01]  /*08e0*/  LDC R21, c[0x0][0x148] ;  /* 0x00005200ff157b82 */ /* 0x000e220000000800 */
[--C-:B--2---:R-:W-:Y:S02]  /*08f0*/  SHF.R.S32.HI R0, RZ, 0x3, R9.reuse ;  /* 0x00000003ff007819 */ /* 0x104fe40000011409 */
[----:B------:R-:W-:Y:S01]  /*0900*/  SHF.R.S32.HI R9, RZ, 0x1f, R9 ;  /* 0x0000001fff097819 */ /* 0x000fe20000011409 */
[----:B------:R-:W-:Y:S01]  /*0910*/  FMUL R12, R12, UR4 ;  /* 0x000000040c0c7c20 */ /* 0x000fe20008400000 */
[----:B---3--:R-:W-:Y:S01]  /*0920*/  ISETP.NE.OR P1, PT, R11, RZ, !P1 ;  /* 0x000000ff0b00720c */ /* 0x008fe20004f25670 */
[----:B------:R-:W-:Y:S01]  /*0930*/  ULDC UR4, c[0x0][0x154] ;  /* 0x0000550000047ab9 */ /* 0x000fe20000000800 */
[----:B------:R-:W-:Y:S01]  /*0940*/  LEA.HI R11, R9, R0, RZ, 0x2 ;  /* 0x00000000090b7211 */ /* 0x000fe200078f10ff */
[----:B------:R-:W-:Y:S01]  /*0950*/  VOTEU.ALL UP1, P0 ;  /* 0x00000000003f7886 */ /* 0x000fe20000020000 */
[----:B------:R-:W-:Y:S01]  /*0960*/  SHF.R.S32.HI R9, RZ, 0x1f, R2 ;  /* 0x0000001fff097819 */ /* 0x000fe20000011402 */
[----:B------:R-:W1:Y:S01]  /*0970*/  F2I.U32.TRUNC.NTZ R12, R12 ;  /* 0x0000000c000c7305 */ /* 0x000e62000020f000 */
[----:B------:R-:W-:Y:S01]  /*0980*/  LOP3.LUT R11, R11, 0xfffffffc, RZ, 0xc0, !PT ;  /* 0xfffffffc0b0b7812 */ /* 0x000fe200078ec0ff */
[----:B------:R-:W-:Y:S01]  /*0990*/  VOTEU.ALL UP0, P0 ;  /* 0x00000000003f7886 */ /* 0x000fe20000000000 */
[----:B------:R-:W-:Y:S01]  /*09a0*/  LEA.HI R9, R9, R2, RZ, 0x2 ;  /* 0x0000000209097211 */ /* 0x000fe200078f10ff */
[----:B------:R-:W2:Y:S01]  /*09b0*/  @!UP1 S2UR UR7, SR_CgaCtaId ;  /* 0x00000000000799c3 */ /* 0x000ea20000008800 */
[----:B------:R-:W-:Y:S01]  /*09c0*/  @!UP1 UMOV UR6, 0x400 ;  /* 0x0000040000069882 */ /* 0x000fe20000000000 */
[----:B------:R-:W-:Y:S01]  /*09d0*/  IMAD.IADD R11, R0, 0x1, -R11 ;  /* 0x00000001000b7824 */ /* 0x000fe200078e0a0b */
[----:B------:R-:W-:Y:S01]  /*09e0*/  LOP3.LUT R9, R9, 0xfffffffc, RZ, 0xc0, !PT ;  /* 0xfffffffc09097812 */ /* 0x000fe200078ec0ff */
[----:B------:R-:W-:Y:S01]  /*09f0*/  VOTEU.ALL UP2, P1 ;  /* 0x00000000003f7886 */ /* 0x000fe20000840000 */
[----:B------:R-:W-:Y:S01]  /*0a00*/  VOTEU.ALL UP3, P1 ;  /* 0x00000000003f7886 */ /* 0x000fe20000860000 */
[----:B------:R-:W-:Y:S01]  /*0a10*/  IMAD R8, R8, 0x4, R11 ;  /* 0x0000000408087824 */ /* 0x000fe200078e020b */
[----:B------:R-:W-:Y:S01]  /*0a20*/  VOTEU.ALL UP4, P1 ;  /* 0x00000000003f7886 */ /* 0x000fe20000880000 */
[----:B------:R-:W-:Y:S01]  /*0a30*/  IMAD.IADD R0, R2, 0x1, -R9 ;  /* 0x0000000102007824 */ /* 0x000fe200078e0a09 */
[----:B----4-:R-:W-:Y:S01]  /*0a40*/  I2FP.F32.U32 R9, R6 ;  /* 0x0000000600097245 */ /* 0x010fe20000201000 */
[----:B------:R-:W3:Y:S01]  /*0a50*/  @!UP2 S2UR UR10, SR_CgaCtaId ;  /* 0x00000000000aa9c3 */ /* 0x000ee20000008800 */
[----:B------:R-:W-:Y:S01]  /*0a60*/  LEA.HI R2, R8, R8, RZ, 0x1 ;  /* 0x0000000808027211 */ /* 0x000fe200078f08ff */
[----:B-1----:R-:W-:Y:S01]  /*0a70*/  IMAD.MOV R13, RZ, RZ, -R12 ;  /* 0x000000ffff0d7224 */ /* 0x002fe200078e0a0c */
[----:B------:R-:W-:Y:S01]  /*0a80*/  @!UP2 UMOV UR9, 0x400 ;  /* 0x000004000009a882 */ /* 0x000fe20000000000 */
[----:B------:R-:W-:Y:S01]  /*0a90*/  FMUL R12, R9, UR4 ;  /* 0x00000004090c7c20 */ /* 0x000fe20008400000 */
[----:B------:R-:W-:Y:S01]  /*0aa0*/  LOP3.LUT R11, R2, 0xfffffffe, RZ, 0xc0, !PT ;  /* 0xfffffffe020b7812 */ /* 0x000fe200078ec0ff */
[----:B-----5:R-:W-:Y:S01]  /*0ab0*/  IMAD R20, R14, R13, UR12 ;  /* 0x0000000c0e147e24 */ /* 0x020fe2000f8e020d */
[----:B------:R-:W-:Y:S01]  /*0ac0*/  UMOV UR4, 0x20 ;  /* 0x0000002000047882 */ /* 0x000fe20000000000 */
[----:B------:R-:W-:Y:S01]  /*0ad0*/  IMAD.SHL.U32 R9, R8, 0x4, RZ ;  /* 0x0000000408097824 */ /* 0x000fe200078e00ff */
[----:B------:R-:W-:-:S04]  /*0ae0*/  @!UP1 UIADD3 UR4, -UR4, 0x100000, URZ ;  /* 0x0010000004049890 */ /* 0x000fc8000fffe13f */
[----:B------:R-:W-:Y:S02]  /*0af0*/  @!UP1 USHF.L.U32 UR5, UR4, 0xb, URZ ;  /* 0x0000000b04059899 */ /* 0x000fe4000800063f */
[----:B------:R-:W-:Y:S01]  /*0b00*/  @!UP1 USHF.L.U32 UR4, UR4, 0x1, URZ ;  /* 0x0000000104049899 */ /* 0x000fe2000800063f */
[C---:B------:R-:W-:Y:S01]  /*0b10*/  IMAD.IADD R11, R8.reuse, 0x1, -R11 ;  /* 0x00000001080b7824 */ /* 0x040fe200078e0a0b */
[----:B------:R-:W1:Y:S01]  /*0b20*/  F2I.U32.TRUNC.NTZ R12, R12 ;  /* 0x0000000c000c7305 */ /* 0x000e62000020f000 */
[----:B------:R-:W-:Y:S01]  /*0b30*/  VOTEU.ALL UP5, P1 ;  /* 0x00000000003f7886 */ /* 0x000fe200008a0000 */
[----:B------:R-:W-:Y:S01]  /*0b40*/  LOP3.LUT R40, R8, 0xc, R9, 0x78, !PT ;  /* 0x0000000c08287812 */ /* 0x000fe200078e7809 */
[----:B--2---:R-:W-:Y:S01]  /*0b50*/  @!UP1 ULEA UR8, UR7, UR6, 0x18 ;  /* 0x0000000607089291 */ /* 0x004fe2000f8ec03f */
[----:B------:R-:W-:Y:S01]  /*0b60*/  ISETP.NE.AND P3, PT, R11, R20, PT ;  /* 0x000000140b00720c */ /* 0x000fe20003f65270 */
[----:B------:R-:W-:-:S04]  /*0b70*/  @!UP2 UIADD3 UR6, -UR11, 0x100000, URZ ;  /* 0x001000000b06a890 */ /* 0x000fc8000fffe13f */
[----:B------:R-:W-:Y:S02]  /*0b80*/  @!UP2 USHF.L.U32 UR7, UR6, 0xb, URZ ;  /* 0x0000000b0607a899 */ /* 0x000fe4000800063f */
[----:B------:R-:W-:Y:S01]  /*0b90*/  @!UP2 USHF.L.U32 UR6, UR6, 0x1, URZ ;  /* 0x000000010606a899 */ /* 0x000fe2000800063f */
[----:B------:R-:W-:Y:S01]  /*0ba0*/  ISETP.EQ.U32.AND P2, PT, R15, 0x1, PT ;  /* 0x000000010f00780c */ /* 0x000fe20003f42070 */
[----:B------:R-:W-:Y:S01]  /*0bb0*/  VOTEU.ALL UP1, P0 ;  /* 0x00000000003f7886 */ /* 0x000fe20000020000 */
[----:B------:R-:W-:Y:S02]  /*0bc0*/  LOP3.LUT P0, RZ, R4, 0x7, RZ, 0xc0, !PT ;  /* 0x0000000704ff7812 */ /* 0x000fe4000780c0ff */
[----:B------:R-:W-:Y:S02]  /*0bd0*/  R2UR UR43, R16 ;  /* 0x00000000102b72ca */ /* 0x000fe400000e0000 */
[C---:B------:R-:W-:Y:S01]  /*0be0*/  ISETP.LT.U32.AND P0, PT, R40.reuse, 0x2, !P0 ;  /* 0x000000022800780c */ /* 0x040fe20004701070 */
[----:B---3--:R-:W-:Y:S01]  /*0bf0*/  @!UP2 ULEA UR9, UR10, UR9, 0x18 ;  /* 0x000000090a09a291 */ /* 0x008fe2000f8ec03f */
[----:B------:R-:W-:Y:S01]  /*0c00*/  ISETP.GE.U32.AND P6, PT, R35, 0x2, PT ;  /* 0x000000022300780c */ /* 0x000fe20003fc6070 */
[----:B-1----:R-:W-:Y:S01]  /*0c10*/  IMAD.MOV R24, RZ, RZ, -R12 ;  /* 0x000000ffff187224 */ /* 0x002fe200078e0a0c */
[----:B------:R-:W-:Y:S01]  /*0c20*/  VOTEU.ALL UP2, P1 ;  /* 0x00000000003f7886 */ /* 0x000fe20000840000 */
[----:B------:R-:W-:Y:S01]  /*0c30*/  @P3 LEA.HI R2, R40, R40, RZ, 0x1 ;  /* 0x0000002828023211 */ /* 0x000fe200078f08ff */
[----:B------:R-:W1:Y:S02]  /*0c40*/  FENCE.VIEW.ASYNC.S ;  /* 0x00000000000073c6 */ /* 0x000e640000000000 */
[----:B-1----:R1:W2:Y:S01]  /*0c50*/  @!UP0 SYNCS.EXCH.64 URZ, [UR8+0x280], UR4 ;  /* 0x00028004083f85b2 */ /* 0x0022a20008000100 */
[----:B------:R-:W-:Y:S01]  /*0c60*/  ISETP.NE.AND P1, PT, R0, 0x3, PT ;  /* 0x000000030000780c */ /* 0x000fe20003f25270 */
[----:B0-----:R-:W-:Y:S01]  /*0c70*/  IMAD R9, R21, R24, R6 ;  /* 0x0000001815097224 */ /* 0x001fe200078e0206 */
[----:B------:R-:W-:-:S02]  /*0c80*/  @P3 SHF.R.S32.HI R2, RZ, 0x1, R2 ;  /* 0x00000001ff023819 */ /* 0x000fc40000011402 */
[----:B------:R-:W-:Y:S02]  /*0c90*/  ISETP.EQ.OR P1, PT, R0, RZ, !P1 ;  /* 0x000000ff0000720c */ /* 0x000fe40004f22670 */
[----:B------:R-:W-:Y:S02]  /*0ca0*/  @P3 ISETP.NE.AND P5, PT, R2, R9, PT ;  /* 0x000000090200320c */ /* 0x000fe40003fa5270 */
[----:B------:R-:W-:Y:S02]  /*0cb0*/  ISETP.EQ.AND P1, PT, R10, RZ, P1 ;  /* 0x000000ff0a00720c */ /* 0x000fe40000f22270 */
[----:B------:R-:W-:Y:S02]  /*0cc0*/  SEL R2, RZ, 0x1, !P0 ;  /* 0x00000001ff027807 */ /* 0x000fe40004000000 */
[----:B------:R-:W-:Y:S02]  /*0cd0*/  @P3 SEL R41, RZ, 0x1, P5 ;  /* 0x00000001ff293807 */ /* 0x000fe40002800000 */
[----:B------:R-:W-:Y:S01]  /*0ce0*/  SEL R16, RZ, 0x1, !P1 ;  /* 0x00000001ff107807 */ /* 0x000fe20004800000 */
[----:B------:R1:W0:Y:S01]  /*0cf0*/  @!UP1 SYNCS.EXCH.64 URZ, [UR8+0x288], UR4 ;  /* 0x00028804083f95b2 */ /* 0x0002220008000100 */
[----:B------:R-:W-:Y:S01]  /*0d00*/  NOP ;  /* 0x0000000000007918 */ /* 0x000fe20000000000 */
[----:B------:R-:W-:-:S02]  /*0d10*/  LOP3.LUT R41, R41, R2, RZ, 0xc0, !PT ;  /* 0x0000000229297212 */ /* 0x000fc400078ec0ff */
[----:B------:R-:W-:Y:S01]  /*0d20*/  SEL R16, R16, 0x2, P6 ;  /* 0x0000000210107807 */ /* 0x000fe20003000000 */
[----:B------:R1:W3:Y:S01]  /*0d30*/  @!UP2 SYNCS.EXCH.64 URZ, [UR9+0x260], UR6 ;  /* 0x00026006093fa5b2 */ /* 0x0002e20008000100 */
[----:B------:R1:W4:Y:S01]  /*0d40*/  @!UP3 SYNCS.EXCH.64 URZ, [UR9+0x268], UR6 ;  /* 0x00026806093fb5b2 */ /* 0x0003220008000100 */
[----:B------:R1:W0:Y:S01]  /*0d50*/  @!UP4 SYNCS.EXCH.64 URZ, [UR9+0x270], UR6 ;  /* 0x00027006093fc5b2 */ /* 0x0002220008000100 */
[----:B------:R1:W0:Y:S01]  /*0d60*/  @!UP5 SYNCS.EXCH.64 URZ, [UR9+0x278], UR6 ;  /* 0x00027806093fd5b2 */ /* 0x0002220008000100 */
[----:B------:R-:W-:Y:S01]  /*0d70*/  NOP ;  /* 0x0000000000007918 */ /* 0x000fe20000000000 */
[----:B-12---:R-:W-:Y:S05]  /*0d80*/  @!P2 BRA `(.L_x_4) ;  /* 0x000000000008a947 */ /* 0x006fea0003800000 */
[----:B0--34-:R-:W-:Y:S01]  /*0d90*/  UCGABAR_ARV ;  /* 0x00000000000079c7 */ /* 0x019fe20008000000 */
[----:B------:R-:W-:Y:S05]  /*0da0*/  BRA `(.L_x_5) ;  /* 0x0000000000047947 */ /* 0x000fea0003800000 */
.L_x_4:
[----:B0--34-:R-:W-:Y:S01]  /*0db0*/  NOP ;  /* 0x0000000000007918 */ /* 0x019fe20000000000 */
.L_x_5:
[----:B------:R-:W-:Y:S01]  /*0dc0*/  ULDC.64 UR4, c[0x0][0x598] ;  /* 0x0001660000047ab9 */ /* 0x000fe20000000a00 */
[----:B------:R-:W-:Y:S01]  /*0dd0*/  ULDC.64 UR36, c[0x0][0x208] ;  /* 0x0000820000247ab9 */ /* 0x000fe20000000a00 */
[----:B------:R-:W-:-:S04]  /*0de0*/  ISETP.NE.U32.AND P0, PT, RZ, UR4, PT ;  /* 0x00000004ff007c0c */ /* 0x000fc8000bf05070 */
[----:B------:R-:W-:-:S13]  /*0df0*/  ISETP.NE.AND.EX P0, PT, RZ, UR5, PT, P0 ;  /* 0x00000005ff007c0c */ /* 0x000fda000bf05300 */
[----:B------:R-:W-:Y:S05]  /*0e00*/  @!P0 BRA `(.L_x_6) ;  /* 0x00000000001c8947 */ /* 0x000fea0003800000 */
[----:B------:R-:W0:Y:S02]  /*0e10*/  LDC.64 R8, c[0x0][0x598] ;  /* 0x00016600ff087b82 */ /* 0x000e240000000a00 */
[----:B0-----:R-:W2:Y:S02]  /*0e20*/  LDG.E.64 R8, desc[UR36][R8.64] ;  /* 0x0000002408087981 */ /* 0x001ea4000c1e1b00 */
[----:B--2---:R-:W-:-:S04]  /*0e30*/  ISETP.NE.U32.AND P0, PT, R8, RZ, PT ;  /* 0x000000ff0800720c */ /* 0x004fc80003f05070 */
[----:B------:R-:W-:-:S13]  /*0e40*/  ISETP.NE.AND.EX P0, PT, R9, RZ, PT, P0 ;  /* 0x000000ff0900720c */ /* 0x000fda0003f05300 */
[----:B------:R-:W-:Y:S05]  /*0e50*/  @!P0 BRA `(.L_x_6) ;  /* 0x0000000000088947 */ /* 0x000fea0003800000 */
[----:B------:R0:W5:Y:S01]  /*0e60*/  LD.E R42, desc[UR36][R8.64] ;  /* 0x00000024082a7980 */ /* 0x000162000c101900 */
[----:B------:R-:W-:Y:S05]  /*0e70*/  BRA `(.L_x_7) ;  /* 0x0000000000247947 */ /* 0x000fea0003800000 */
.L_x_6:
[----:B------:R-:W-:Y:S02]  /*0e80*/  ULDC.64 UR4, c[0x0][0x588] ;  /* 0x0001620000047ab9 */ /* 0x000fe40000000a00 */
[----:B------:R-:W-:-:S04]  /*0e90*/  ISETP.NE.U32.AND P0, PT, RZ, UR4, PT ;  /* 0x00000004ff007c0c */ /* 0x000fc8000bf05070 */
[----:B------:R-:W-:-:S13]  /*0ea0*/  ISETP.NE.AND.EX P0, PT, RZ, UR5, PT, P0 ;  /* 0x00000005ff007c0c */ /* 0x000fda000bf05300 */
[----:B------:R-:W-:Y:S05]  /*0eb0*/  @!P0 BRA `(.L_x_8) ;  /* 0x00000000000c8947 */ /* 0x000fea0003800000 */
[----:B------:R-:W0:Y:S02]  /*0ec0*/  LDC.64 R42, c[0x0][0x588] ;  /* 0x00016200ff2a7b82 */ /* 0x000e240000000a00 */
[----:B0-----:R1:W5:Y:S01]  /*0ed0*/  LDG.E R42, desc[UR36][R42.64] ;  /* 0x000000242a2a7981 */ /* 0x001362000c1e1900 */
[----:B------:R-:W-:Y:S05]  /*0ee0*/  BRA `(.L_x_7) ;  /* 0x0000000000087947 */ /* 0x000fea0003800000 */
.L_x_8:
[----:B------:R-:W-:Y:S02]  /*0ef0*/  ULDC UR4, c[0x0][0x580] ;  /* 0x0001600000047ab9 */ /* 0x000fe40000000800 */
[----:B------:R-:W-:-:S07]  /*0f00*/  IMAD.U32 R42, RZ, RZ, UR4 ;  /* 0x00000004ff2a7e24 */ /* 0x000fce000f8e00ff */
.L_x_7:
[----:B------:R-:W-:Y:S02]  /*0f10*/  ULDC.64 UR4, c[0x0][0x5a0] ;  /* 0x0001680000047ab9 */ /* 0x000fe40000000a00 */
[----:B------:R-:W-:-:S04]  /*0f20*/  ISETP.NE.U32.AND P0, PT, RZ, UR4, PT ;  /* 0x00000004ff007c0c */ /* 0x000fc8000bf05070 */
[----:B------:R-:W-:-:S13]  /*0f30*/  ISETP.NE.AND.EX P0, PT, RZ, UR5, PT, P0 ;  /* 0x00000005ff007c0c */ /* 0x000fda000bf05300 */
[----:B------:R-:W-:Y:S05]  /*0f40*/  @!P0 BRA `(.L_x_9) ;  /* 0x00000000001c8947 */ /* 0x000fea0003800000 */
[----:B0-----:R-:W0:Y:S02]  /*0f50*/  LDC.64 R8, c[0x0][0x5a0] ;  /* 0x00016800ff087b82 */ /* 0x001e240000000a00 */
[----:B0-----:R-:W2:Y:S02]  /*0f60*/  LDG.E.64 R8, desc[UR36][R8.64] ;  /* 0x0000002408087981 */ /* 0x001ea4000c1e1b00 */
[----:B--2---:R-:W-:-:S04]  /*0f70*/  ISETP.NE.U32.AND P0, PT, R8, RZ, PT ;  /* 0x000000ff0800720c */ /* 0x004fc80003f05070 */
[----:B------:R-:W-:-:S13]  /*0f80*/  ISETP.NE.AND.EX P0, PT, R9, RZ, PT, P0 ;  /* 0x000000ff0900720c */ /* 0x000fda0003f05300 */
[----:B------:R-:W-:Y:S05]  /*0f90*/  @!P0 BRA `(.L_x_9) ;  /* 0x0000000000088947 */ /* 0x000fea0003800000 */
[----:B-1----:R0:W5:Y:S01]  /*0fa0*/  LD.E R43, desc[UR36][R8.64] ;  /* 0x00000024082b7980 */ /* 0x002162000c101900 */
[----:B------:R-:W-:Y:S05]  /*0fb0*/  BRA `(.L_x_10) ;  /* 0x0000000000247947 */ /* 0x000fea0003800000 */
.L_x_9:
[----:B------:R-:W-:Y:S02]  /*0fc0*/  ULDC.64 UR4, c[0x0][0x590] ;  /* 0x0001640000047ab9 */ /* 0x000fe40000000a00 */
[----:B------:R-:W-:-:S04]  /*0fd0*/  ISETP.NE.U32.AND P0, PT, RZ, UR4, PT ;  /* 0x00000004ff007c0c */ /* 0x000fc8000bf05070 */
[----:B------:R-:W-:-:S13]  /*0fe0*/  ISETP.NE.AND.EX P0, PT, RZ, UR5, PT, P0 ;  /* 0x00000005ff007c0c */ /* 0x000fda000bf05300 */
[----:B------:R-:W-:Y:S05]  /*0ff0*/  @!P0 BRA `(.L_x_11) ;  /* 0x00000000000c8947 */ /* 0x000fea0003800000 */
[----:B0-----:R-:W1:Y:S02]  /*1000*/  LDC.64 R8, c[0x0][0x590] ;  /* 0x00016400ff087b82 */ /* 0x001e640000000a00 */
[----:B-1----:R1:W5:Y:S01]  /*1010*/  LDG.E R43, desc[UR36][R8.64] ;  /* 0x00000024082b7981 */ /* 0x002362000c1e1900 */
[----:B------:R-:W-:Y:S05]  /*1020*/  BRA `(.L_x_10) ;  /* 0x0000000000087947 */ /* 0x000fea0003800000 */
.L_x_11:
[----:B------:R-:W-:Y:S02]  /*1030*/  ULDC UR4, c[0x0][0x584] ;  /* 0x0001610000047ab9 */ /* 0x000fe40000000800 */
[----:B-1----:R-:W-:-:S07]  /*1040*/  IMAD.U32 R43, RZ, RZ, UR4 ;  /* 0x00000004ff2b7e24 */ /* 0x002fce000f8e00ff */
.L_x_10:
[----:B------:R-:W2:Y:S01]  /*1050*/  LDC R23, c[0x0][0x65c] ;  /* 0x00019700ff177b82 */ /* 0x000ea20000000800 */
[----:B------:R-:W-:Y:S01]  /*1060*/  ULDC UR6, c[0x0][0x28c] ;  /* 0x0000a30000067ab9 */ /* 0x000fe20000000800 */
[----:B------:R-:W-:Y:S01]  /*1070*/  ISETP.NE.AND P0, PT, R10, 0x2, PT ;  /* 0x000000020a00780c */ /* 0x000fe20003f05270 */
[----:B------:R-:W-:Y:S01]  /*1080*/  UIADD3 UR6, UR6, 0x3f, URZ ;  /* 0x0000003f06067890 */ /* 0x000fe2000fffe03f */
[----:B01----:R-:W-:Y:S01]  /*1090*/  IMAD.U32 R8, RZ, RZ, UR12 ;  /* 0x0000000cff087e24 */ /* 0x003fe2000f8e00ff */
[----:B------:R-:W-:Y:S01]  /*10a0*/  UMOV UR38, URZ ;  /* 0x0000003f00267c82 */ /* 0x000fe20008000000 */
[----:B------:R-:W-:Y:S01]  /*10b0*/  UMOV UR39, URZ ;  /* 0x0000003f00277c82 */ /* 0x000fe20008000000 */
[----:B------:R-:W-:Y:S01]  /*10c0*/  USHF.R.S32.HI UR7, URZ, 0x1f, UR6 ;  /* 0x0000001f3f077899 */ /* 0x000fe20008011406 */
[----:B------:R-:W-:-:S03]  /*10d0*/  ULDC.64 UR8, c[0x0][0x650] ;  /* 0x0001940000087ab9 */ /* 0x000fc60000000a00 */
[----:B------:R-:W-:-:S04]  /*10e0*/  ULEA.HI UR7, UR7, UR6, URZ, 0x6 ;  /* 0x0000000607077291 */ /* 0x000fc8000f8f303f */
[----:B------:R-:W-:Y:S01]  /*10f0*/  USHF.R.S32.HI UR40, URZ, 0x6, UR7 ;  /* 0x000000063f287899 */ /* 0x000fe20008011407 */
[----:B--2---:R-:W-:-:S13]  /*1100*/  ISETP.NE.AND P1, PT, R23, 0x1, PT ;  /* 0x000000011700780c */ /* 0x004fda0003f25270 */
[----:B------:R-:W0:Y:S01]  /*1110*/  @P1 LDC R19, c[0x0][0x10] ;  /* 0x00000400ff131b82 */ /* 0x000e220000000800 */
[----:B------:R-:W-:Y:S02]  /*1120*/  @P1 IMAD.MOV.U32 R7, RZ, RZ, RZ ;  /* 0x000000ffff071224 */ /* 0x000fe400078e00ff */
[----:B------:R-:W-:-:S05]  /*1130*/  @P1 IMAD.MOV.U32 R9, RZ, RZ, RZ ;  /* 0x000000ffff091224 */ /* 0x000fca00078e00ff */
[----:B------:R-:W1:Y:S01]  /*1140*/  @!P1 LDC R11, c[0x0][0xc] ;  /* 0x00000300ff0b9b82 */ /* 0x000e620000000800 */
[----:B------:R-:W-:Y:S01]  /*1150*/  ULDC UR4, c[0x0][0xc] ;  /* 0x0000030000047ab9 */ /* 0x000fe20000000800 */
[----:B------:R-:W-:Y:S02]  /*1160*/  ULDC UR5, c[0x0][0x10] ;  /* 0x0000040000057ab9 */ /* 0x000fe40000000800 */
[----:B------:R-:W-:-:S04]  /*1170*/  UIMAD.WIDE.U32 UR4, UR4, UR5, URZ ;  /* 0x00000005040472a5 */ /* 0x000fc8000f8e003f */
[----:B------:R-:W2:Y:S01]  /*1180*/  LDC R12, c[0x0][0x14] ;  /* 0x00000500ff0c7b82 */ /* 0x000ea20000000800 */
[----:B0-----:R-:W-:-:S04]  /*1190*/  @P1 IMAD.WIDE.U32 R18, R19, UR12, R6 ;  /* 0x0000000c13121c25 */ /* 0x001fc8000f8e0006 */
[----:B------:R-:W-:Y:S02]  /*11a0*/  @P1 IMAD.IADD R2, R19, 0x1, R9 ;  /* 0x0000000113021824 */ /* 0x000fe400078e0209 */
[----:B------:R-:W-:Y:S02]  /*11b0*/  IMAD.MOV.U32 R9, RZ, RZ, RZ ;  /* 0x000000ffff097224 */ /* 0x000fe400078e00ff */
[----:B-1----:R-:W-:-:S04]  /*11c0*/  @!P1 IMAD.WIDE.U32 R8, R6, R11, R8 ;  /* 0x0000000b06089225 */ /* 0x002fc800078e0008 */
[----:B------:R-:W-:Y:S02]  /*11d0*/  @!P1 IMAD.MOV.U32 R18, RZ, RZ, R8 ;  /* 0x000000ffff129224 */ /* 0x000fe400078e0008 */
[----:B--2---:R-:W-:-:S04]  /*11e0*/  IMAD.WIDE.U32 R14, R12, UR4, RZ ;  /* 0x000000040c0e7c25 */ /* 0x004fc8000f8e00ff */
[----:B------:R-:W-:Y:S01]  /*11f0*/  IMAD R11, R12, UR5, RZ ;  /* 0x000000050c0b7c24 */ /* 0x000fe2000f8e02ff */
[----:B------:R0:W-:Y:S01]  /*1200*/  STL.64 [R1], R14 ;  /* 0x0000000e01007387 */ /* 0x0001e20000100a00 */
[----:B------:R-:W-:Y:S02]  /*1210*/  @!P1 IMAD.MOV.U32 R2, RZ, RZ, R9 ;  /* 0x000000ffff029224 */ /* 0x000fe400078e0009 */
[----:B------:R-:W-:Y:S01]  /*1220*/  IMAD.IADD R11, R15, 0x1, R11 ;  /* 0x000000010f0b7824 */ /* 0x000fe200078e020b */
[----:B------:R-:W-:Y:S06]  /*1230*/  @P0 BRA `(.L_x_12) ;  /* 0x0000000000280947 */ /* 0x000fec0003800000 */
[----:B------:R-:W-:Y:S01]  /*1240*/  UIMAD.WIDE.U32 UR4, UR40, -0x45306eb3, URZ ;  /* 0xbacf914d280478a5 */ /* 0x000fe2000f8e003f */
[----:B------:R-:W-:Y:S01]  /*1250*/  IADD3 R18, P0, R18, R14, RZ ;  /* 0x0000000e12127210 */ /* 0x000fe20007f1e0ff */
[----:B------:R-:W-:Y:S02]  /*1260*/  UISETP.GE.U32.AND UP0, UPT, UR40, 0x25, UPT ;  /* 0x000000252800788c */ /* 0x000fe4000bf06070 */
[----:B------:R-:W-:Y:S02]  /*1270*/  UIADD3 UR4, -UR5, UR40, URZ ;  /* 0x0000002805047290 */ /* 0x000fe4000fffe13f */
[----:B------:R-:W-:Y:S01]  /*1280*/  IMAD.X R2, R11, 0x1, R2, P0 ;  /* 0x000000010b027824 */ /* 0x000fe200000e0602 */
[----:B------:R-:W-:Y:S01]  /*1290*/  UMOV UR39, URZ ;  /* 0x0000003f00277c82 */ /* 0x000fe20008000000 */
[----:B------:R-:W-:-:S04]  /*12a0*/  ULEA.HI UR4, UR4, UR5, URZ, 0x1f ;  /* 0x0000000504047291 */ /* 0x000fc8000f8ff83f */
[----:B------:R-:W-:-:S04]  /*12b0*/  USHF.R.U32.HI UR4, URZ, 0x5, UR4 ;  /* 0x000000053f047899 */ /* 0x000fc80008011604 */
[----:B------:R-:W-:Y:S02]  /*12c0*/  @UP0 ULOP3.LUT UR39, UR4, 0x1, URZ, 0xc0, !UPT ;  /* 0x0000000104270892 */ /* 0x000fe4000f8ec03f */
[----:B------:R-:W-:-:S12]  /*12d0*/  UIMAD UR38, UR4, -0x25, UR40 ;  /* 0xffffffdb042678a4 */ /* 0x000fd8000f8e0228 */
.L_x_12:
[----:B------:R-:W-:Y:S01]  /*12e0*/  ISETP.GE.U32.AND P0, PT, R18, UR8, PT ;  /* 0x0000000812007c0c */ /* 0x000fe2000bf06070 */
[----:B------:R-:W-:Y:S01]  /*12f0*/  IMAD.MOV.U32 R19, RZ, RZ, -0x1 ;  /* 0xffffffffff137424 */ /* 0x000fe200078e00ff */
[----:B------:R-:W-:Y:S01]  /*1300*/  PRMT R8, RZ, 0x7610, R8 ;  /* 0x00007610ff087816 */ /* 0x000fe20000000008 */
[----:B------:R-:W-:Y:S01]  /*1310*/  IMAD.MOV.U32 R22, RZ, RZ, -0x1 ;  /* 0xffffffffff167424 */ /* 0x000fe200078e00ff */
[----:B------:R-:W-:Y:S01]  /*1320*/  ISETP.GE.U32.AND.EX P0, PT, R2, UR9, PT, P0 ;  /* 0x0000000902007c0c */ /* 0x000fe2000bf06100 */
[----:B------:R-:W-:-:S12]  /*1330*/  IMAD.MOV.U32 R17, RZ, RZ, -0x1 ;  /* 0xffffffffff117424 */ /* 0x000fd800078e00ff */
[----:B------:R-:W-:Y:S05]  /*1340*/  @P0 BRA `(.L_x_13) ;  /* 0x0000000400280947 */ /* 0x000fea0003800000 */
[----:B------:R-:W1:Y:S01]  /*1350*/  LDC.64 R26, c[0x0][0x628] ;  /* 0x00018a00ff1a7b82 */ /* 0x000e620000000a00 */
[----:B------:R-:W-:Y:S02]  /*1360*/  IMAD.MOV.U32 R8, RZ, RZ, R18 ;  /* 0x000000ffff087224 */ /* 0x000fe400078e0012 */
[----:B------:R-:W-:-:S05]  /*1370*/  IMAD.MOV.U32 R9, RZ, RZ, R2 ;  /* 0x000000ffff097224 */ /* 0x000fca00078e0002 */
[----:B------:R-:W2:Y:S08]  /*1380*/  LDC R10, c[0x0][0x630] ;  /* 0x00018c00ff0a7b82 */ /* 0x000eb00000000800 */
[----:B------:R-:W3:Y:S01]  /*1390*/  LDC.64 R28, c[0x0][0x620] ;  /* 0x00018800ff1c7b82 */ /* 0x000ee20000000a00 */
[----:B-1----:R-:W-:-:S04]  /*13a0*/  ISETP.NE.U32.AND P0, PT, R26, RZ, PT ;  /* 0x000000ff1a00720c */ /* 0x002fc80003f05070 */
[----:B------:R-:W-:-:S13]  /*13b0*/  ISETP.NE.AND.EX P0, PT, R27, RZ, PT, P0 ;  /* 0x000000ff1b00720c */ /* 0x000fda0003f05300 */
[----:B--23--:R-:W-:Y:S05]  /*13c0*/  @!P0 BRA `(.L_x_14) ;  /* 0x0000000000288947 */ /* 0x00cfea0003800000 */
[----:B0-----:R-:W0:Y:S02]  /*13d0*/  LDC R15, c[0x0][0x634] ;  /* 0x00018d00ff0f7b82 */ /* 0x001e240000000800 */
[----:B0-----:R-:W-:-:S05]  /*13e0*/  IADD3 R15, P0, R18, R15, RZ ;  /* 0x0000000f120f7210 */ /* 0x001fca0007f1e0ff */
[----:B------:R-:W-:-:S04]  /*13f0*/  IMAD.X R17, RZ, RZ, R2, P0 ;  /* 0x000000ffff117224 */ /* 0x000fc800000e0602 */
[----:B------:R-:W-:-:S04]  /*1400*/  IMAD.WIDE.U32 R8, R17, R26, RZ ;  /* 0x0000001a11087225 */ /* 0x000fc800078e00ff */
[----:B------:R-:W-:-:S04]  /*1410*/  IMAD.WIDE.U32 R12, P0, R15, R27, R8 ;  /* 0x0000001b0f0c7225 */ /* 0x000fc80007800008 */
[----:B------:R-:W-:-:S04]  /*1420*/  IMAD.WIDE.U32 R8, R15, R26, RZ ;  /* 0x0000001a0f087225 */ /* 0x000fc800078e00ff */
[----:B------:R-:W-:Y:S01]  /*1430*/  IMAD.X R15, RZ, RZ, RZ, P0 ;  /* 0x000000ffff0f7224 */ /* 0x000fe200000e06ff */
[----:B------:R-:W-:Y:S01]  /*1440*/  IADD3 RZ, P0, R9, R12, RZ ;  /* 0x0000000c09ff7210 */ /* 0x000fe20007f1e0ff */
[----:B------:R-:W-:-:S04]  /*1450*/  IMAD.MOV.U32 R14, RZ, RZ, R13 ;  /* 0x000000ffff0e7224 */ /* 0x000fc800078e000d */
[----:B------:R-:W-:-:S08]  /*1460*/  IMAD.WIDE.U32.X R8, R17, R27, R14, P0 ;  /* 0x0000001b11087225 */ /* 0x000fd000000e040e */
.L_x_14:
[----:B------:R-:W1:Y:S01]  /*1470*/  LDC.64 R30, c[0x0][0x640] ;  /* 0x00019000ff1e7b82 */ /* 0x000e620000000a00 */
[-CC-:B------:R-:W-:Y:S01]  /*1480*/  SHF.R.U64 R32, R8, R10.reuse, R9.reuse ;  /* 0x0000000a08207219 */ /* 0x180fe20000001209 */
[----:B------:R-:W-:Y:S01]  /*1490*/  IMAD.MOV.U32 R19, RZ, RZ, R2 ;  /* 0x000000ffff137224 */ /* 0x000fe200078e0002 */
[----:B------:R-:W-:Y:S02]  /*14a0*/  SHF.R.U32.HI R8, RZ, R10, R9 ;  /* 0x0000000aff087219 */ /* 0x000fe40000011609 */
[----:B------:R-:W-:-:S03]  /*14b0*/  IADD3 R13, P0, RZ, -R32, RZ ;  /* 0x80000020ff0d7210 */ /* 0x000fc60007f1e0ff */
[----:B------:R-:W2:Y:S02]  /*14c0*/  LDC R12, c[0x0][0x618] ;  /* 0x00018600ff0c7b82 */ /* 0x000ea40000000800 */
[----:B------:R-:W-:-:S04]  /*14d0*/  IMAD.X R9, RZ, RZ, ~R8, P0 ;  /* 0x000000ffff097224 */ /* 0x000fc800000e0e08 */
[-C--:B------:R-:W-:Y:S02]  /*14e0*/  IMAD R10, R9, R28.reuse, RZ ;  /* 0x0000001c090a7224 */ /* 0x080fe400078e02ff */
[----:B0-----:R-:W0:Y:S01]  /*14f0*/  LDC R14, c[0x0][0x608] ;  /* 0x00018200ff0e7b82 */ /* 0x001e220000000800 */
[----:B------:R-:W-:-:S04]  /*1500*/  IMAD.WIDE.U32 R8, R13, R28, R18 ;  /* 0x0000001c0d087225 */ /* 0x000fc800078e0012 */
[----:B------:R-:W-:Y:S02]  /*1510*/  IMAD R13, R13, R29, R10 ;  /* 0x0000001d0d0d7224 */ /* 0x000fe400078e020a */
[----:B------:R-:W-:Y:S01]  /*1520*/  IMAD.MOV.U32 R29, RZ, RZ, 0x1 ;  /* 0x00000001ff1d7424 */ /* 0x000fe200078e00ff */
[----:B------:R-:W3:Y:S01]  /*1530*/  LDC R26, c[0x0][0x658] ;  /* 0x00019600ff1a7b82 */ /* 0x000ee20000000800 */
[----:B------:R-:W-:Y:S01]  /*1540*/  IMAD.IADD R9, R9, 0x1, R13 ;  /* 0x0000000109097824 */ /* 0x000fe200078e020d */
[----:B-1----:R-:W-:Y:S01]  /*1550*/  ISETP.NE.U32.AND P0, PT, R30, RZ, PT ;  /* 0x000000ff1e00720c */ /* 0x002fe20003f05070 */
[----:B------:R-:W-:-:S03]  /*1560*/  IMAD.MOV.U32 R13, RZ, RZ, -0x1 ;  /* 0xffffffffff0d7424 */ /* 0x000fc600078e00ff */
[----:B------:R-:W-:Y:S02]  /*1570*/  ISETP.NE.AND.EX P0, PT, R31, RZ, PT, P0 ;  /* 0x000000ff1f00720c */ /* 0x000fe40003f05300 */
[----:B------:R-:W1:Y:S01]  /*1580*/  LDC R25, c[0x0][0x600] ;  /* 0x00018000ff197b82 */ /* 0x000e620000000800 */
[-CC-:B--2---:R-:W-:Y:S02]  /*1590*/  SHF.R.U64 R22, R8, R12.reuse, R9.reuse ;  /* 0x0000000c08167219 */ /* 0x184fe40000001209 */
[----:B------:R-:W-:-:S05]  /*15a0*/  SHF.R.U32.HI R9, RZ, R12, R9 ;  /* 0x0000000cff097219 */ /* 0x000fca0000011609 */
[----:B------:R-:W2:Y:S01]  /*15b0*/  LDC R19, c[0x0][0x648] ;  /* 0x00019200ff137b82 */ /* 0x000ea20000000800 */
[-CC-:B0-----:R-:W-:Y:S02]  /*15c0*/  SHF.R.U64 R33, R22, R14.reuse, R9.reuse ;  /* 0x0000000e16217219 */ /* 0x181fe40000001209 */
[----:B------:R-:W-:-:S05]  /*15d0*/  SHF.R.U32.HI R9, RZ, R14, R9 ;  /* 0x0000000eff097219 */ /* 0x000fca0000011609 */
[----:B------:R-:W0:Y:S01]  /*15e0*/  LDC R27, c[0x0][0x638] ;  /* 0x00018e00ff1b7b82 */ /* 0x000e220000000800 */
[-C--:B---3--:R-:W-:Y:S02]  /*15f0*/  SHF.L.U32 R8, R13, R26.reuse, RZ ;  /* 0x0000001a0d087219 */ /* 0x088fe400000006ff */
[--C-:B------:R-:W-:Y:S02]  /*1600*/  SHF.R.U64 R34, R33, R26, R9.reuse ;  /* 0x0000001a21227219 */ /* 0x100fe40000001209 */
[----:B------:R-:W-:Y:S02]  /*1610*/  LOP3.LUT R10, RZ, R8, RZ, 0x33, !PT ;  /* 0x00000008ff0a7212 */ /* 0x000fe400078e33ff */
[----:B------:R-:W-:Y:S01]  /*1620*/  SHF.R.U32.HI R9, RZ, R26, R9 ;  /* 0x0000001aff097219 */ /* 0x000fe20000011609 */
[----:B------:R-:W3:Y:S01]  /*1630*/  LDC R28, c[0x0][0x610] ;  /* 0x00018400ff1c7b82 */ /* 0x000ee20000000800 */
[----:B------:R-:W-:Y:S01]  /*1640*/  IMAD.MOV.U32 R8, RZ, RZ, R34 ;  /* 0x000000ffff087224 */ /* 0x000fe200078e0022 */
[----:B------:R-:W-:Y:S06]  /*1650*/  @!P0 BRA `(.L_x_15) ;  /* 0x0000000000288947 */ /* 0x000fec0003800000 */
[----:B------:R-:W4:Y:S02]  /*1660*/  LDC R15, c[0x0][0x64c] ;  /* 0x00019300ff0f7b82 */ /* 0x000f240000000800 */
[----:B----4-:R-:W-:-:S05]  /*1670*/  IADD3 R15, P0, R34, R15, RZ ;  /* 0x0000000f220f7210 */ /* 0x010fca0007f1e0ff */
        /* <DEDUP_REMOVED lines=8> */
.L_x_15:
[----:B--2---:R-:W-:Y:S01]  /*1700*/  SHF.R.U64 R8, R8, R19, R9 ;  /* 0x0000001308087219 */ /* 0x004fe20000001209 */
[----:B-1----:R-:W-:Y:S01]  /*1710*/  VIADD R9, R25, 0xffffffff ;  /* 0xffffffff19097836 */ /* 0x002fe20000000000 */
[----:B------:R-:W-:Y:S01]  /*1720*/  SHF.L.U32 R7, R29, R26, RZ ;  /* 0x0000001a1d077219 */ /* 0x000fe200000006ff */
[----:B------:R-:W-:Y:S01]  /*1730*/  @P1 IMAD R20, R21, R24, R6 ;  /* 0x0000001815141224 */ /* 0x000fe200078e0206 */
[----:B------:R-:W-:Y:S01]  /*1740*/  LOP3.LUT R10, R33, R10, RZ, 0xc0, !PT ;  /* 0x0000000a210a7212 */ /* 0x000fe200078ec0ff */
[----:B------:R-:W-:Y:S01]  /*1750*/  IMAD.MOV R12, RZ, RZ, -R8 ;  /* 0x000000ffff0c7224 */ /* 0x000fe200078e0a08 */
[----:B------:R-:W-:Y:S01]  /*1760*/  LOP3.LUT R9, R22, R9, RZ, 0xc0, !PT ;  /* 0x0000000916097212 */ /* 0x000fe200078ec0ff */
[----:B------:R-:W-:Y:S02]  /*1770*/  IMAD.MOV.U32 R17, RZ, RZ, R32 ;  /* 0x000000ffff117224 */ /* 0x000fe400078e0020 */
[----:B------:R-:W-:Y:S02]  /*1780*/  IMAD R7, R7, R8, R10 ;  /* 0x0000000807077224 */ /* 0x000fe400078e020a */
[----:B0-----:R-:W-:-:S02]  /*1790*/  IMAD R6, R12, R27, R34 ;  /* 0x0000001b0c067224 */ /* 0x001fc400078e0222 */
[----:B---3--:R-:W-:Y:S02]  /*17a0*/  IMAD R19, R7, R28, R20 ;  /* 0x0000001c07137224 */ /* 0x008fe400078e0214 */
[----:B------:R-:W-:Y:S02]  /*17b0*/  IMAD R6, R6, R25, R9 ;  /* 0x0000001906067224 */ /* 0x000fe400078e0209 */
[----:B------:R-:W-:-:S03]  /*17c0*/  IMAD.MOV.U32 R8, RZ, RZ, 0x1 ;  /* 0x00000001ff087424 */ /* 0x000fc600078e00ff */
[----:B------:R-:W-:Y:S02]  /*17d0*/  SEL R22, R6, R19, !P1 ;  /* 0x0000001306167207 */ /* 0x000fe40004800000 */
[----:B------:R-:W-:-:S07]  /*17e0*/  SEL R19, R19, R6, !P1 ;  /* 0x0000000613137207 */ /* 0x000fce0004800000 */
.L_x_13:
[----:B------:R-:W-:Y:S05]  /*17f0*/  @!P2 BRA `(.L_x_16) ;  /* 0x00000000000ca947 */ /* 0x000fea0003800000 */
[----:B------:R-:W-:Y:S01]  /*1800*/  UCGABAR_WAIT ;  /* 0x0000000000007dc7 */ /* 0x000fe20008000000 */
[----:B------:R-:W-:Y:S01]  /*1810*/  CCTL.IVALL ;  /* 0x00000000ff00798f */ /* 0x000fe20002000000 */
[----:B------:R-:W-:Y:S05]  /*1820*/  BRA `(.L_x_17) ;  /* 0x0000000000047947 */ /* 0x000fea0003800000 */
.L_x_16:
[----:B------:R-:W-:Y:S06]  /*1830*/  BAR.SYNC.DEFER_BLOCKING 0x0 ;  /* 0x0000000000007b1d */ /* 0x000fec0000010000 */
.L_x_17:
[----:B------:R-:W-:Y:S05]  /*1840*/  @!P4 BRA `(.L_x_18) ;  /* 0x0000002000d4c947 */ /* 0x000fea0003800000 */
[----:B------:R-:W-:-:S13]  /*1850*/  ISETP.GT.U32.AND P0, PT, R35, 0x1, PT ;  /* 0x000000012300780c */ /* 0x000fda0003f04070 */
[----:B------:R-:W-:Y:S05]  /*1860*/  @P0 EXIT ;  /* 0x000000000000094d */ /* 0x000fea0003800000 */
.L_x_19:
[----:B------:R-:W-:-:S08]  /*1870*/  NOP ;  /* 0x0000000000007918 */ /* 0x000fd00000000000 */
[----:B------:R-:W1:Y:S02]  /*1880*/  USETMAXREG.TRY_ALLOC.CTAPOOL UP0, 0xe8 ;  /* 0x000000e8000079c8 */ /* 0x000e640008000600 */
[----:B-1----:R-:W-:-:S13]  /*1890*/  PLOP3.LUT P0, PT, PT, PT, UP0, 0x80, 0x0 ;  /* 0x000000000000781c */ /* 0x002fda0003f0f008 */
[----:B------:R-:W-:Y:S05]  /*18a0*/  @!P0 BRA `(.L_x_19) ;  /* 0xfffffffc00f08947 */ /* 0x000fea000383ffff */
[----:B------:R-:W-:-:S13]  /*18b0*/  LOP3.LUT P0, RZ, R8, 0xff, RZ, 0xc0, !PT ;  /* 0x000000ff08ff7812 */ /* 0x000fda000780c0ff */
[----:B------:R-:W-:Y:S05]  /*18c0*/  @!P0 EXIT ;  /* 0x000000000000894d */ /* 0x000fea0003800000 */
[----:B------:R-:W2:Y:S01]  /*18d0*/  LDL.64 R12, [R1] ;  /* 0x00000000010c7983 */ /* 0x000ea20000100a00 */
[----:B------:R-:W1:Y:S01]  /*18e0*/  S2UR UR4, SR_CgaCtaId ;  /* 0x00000000000479c3 */ /* 0x000e620000008800 */
[CC--:B------:R-:W-:Y:S01]  /*18f0*/  LEA.HI R0, R5.reuse, R4.reuse, RZ, 0x2 ;  /* 0x0000000405007211 */ /* 0x0c0fe200078f10ff */
[----:B------:R-:W-:Y:S01]  /*1900*/  UMOV UR41, 0x400 ;  /* 0x0000040000297882 */ /* 0x000fe20000000000 */
[----:B------:R-:W-:Y:S01]  /*1910*/  LEA.HI R6, R5, R4, RZ, 0x5 ;  /* 0x0000000405067211 */ /* 0x000fe200078f28ff */
[----:B------:R-:W-:Y:S01]  /*1920*/  UISETP.LT.AND UP0, UPT, UR40, 0x1, UPT ;  /* 0x000000012800788c */ /* 0x000fe2000bf01270 */
[--C-:B------:R-:W-:Y:S01]  /*1930*/  SHF.R.S32.HI R44, RZ, 0x2, R0.reuse ;  /* 0x00000002ff2c7819 */ /* 0x100fe20000011400 */
[----:B------:R-:W-:Y:S01]  /*1940*/  UIADD3 UR5, UR43, -0x1, URZ ;  /* 0xffffffff2b057890 */ /* 0x000fe2000fffe03f */
[----:B------:R-:W-:Y:S01]  /*1950*/  SHF.R.S32.HI R3, RZ, 0x1f, R0 ;  /* 0x0000001fff037819 */ /* 0x000fe20000011400 */
[----:B------:R-:W3:Y:S01]  /*1960*/  LDC R50, c[0x0][0x658] ;  /* 0x00019600ff327b82 */ /* 0x000ee20000000800 */
[----:B------:R-:W-:Y:S01]  /*1970*/  USEL UR42, UR40, 0x1, UP0 ;  /* 0x00000001282a7887 */ /* 0x000fe20008000000 */
[----:B------:R-:W-:Y:S01]  /*1980*/  IMAD.MOV.U32 R7, RZ, RZ, 0x1 ;  /* 0x00000001ff077424 */ /* 0x000fe200078e00ff */
[----:B------:R-:W-:Y:S01]  /*1990*/  LEA.HI R5, R3, R44, RZ, 0x3 ;  /* 0x0000002c03057211 */ /* 0x000fe200078f18ff */
[----:B------:R-:W-:Y:S01]  /*19a0*/  UISETP.NE.AND UP0, UPT, UR5, URZ, UPT ;  /* 0x0000003f0500728c */ /* 0x000fe2000bf05270 */
[----:B------:R-:W-:Y:S01]  /*19b0*/  LOP3.LUT R3, R0, 0xfffffffc, RZ, 0xc0, !PT ;  /* 0xfffffffc00037812 */ /* 0x000fe200078ec0ff */
[----:B------:R-:W-:Y:S01]  /*19c0*/  ULDC UR8, c[0x0][0x284] ;  /* 0x0000a10000087ab9 */ /* 0x000fe20000000800 */
[----:B------:R-:W-:Y:S01]  /*19d0*/  LOP3.LUT R5, R5, 0xfffffff8, RZ, 0xc0, !PT ;  /* 0xfffffff805057812 */ /* 0x000fe200078ec0ff */
[----:B------:R-:W4:Y:S01]  /*19e0*/  LDC R52, c[0x0][0x288] ;  /* 0x0000a200ff347b82 */ /* 0x000f220000000800 */
[----:B------:R-:W-:Y:S01]  /*19f0*/  USEL UR7, URZ, 0x1, UP0 ;  /* 0x000000013f077887 */ /* 0x000fe20008000000 */
[----:B------:R-:W-:Y:S01]  /*1a00*/  IMAD.IADD R3, R4, 0x1, -R3 ;  /* 0x0000000104037824 */ /* 0x000fe200078e0a03 */
[----:B------:R-:W-:Y:S01]  /*1a10*/  LOP3.LUT R57, R16, 0x1, RZ, 0xfc, !PT ;  /* 0x0000000110397812 */ /* 0x000fe200078efcff */
[----:B------:R-:W-:Y:S01]  /*1a20*/  IMAD.IADD R44, R44, 0x1, -R5 ;  /* 0x000000012c2c7824 */ /* 0x000fe200078e0a05 */
[----:B------:R-:W-:Y:S01]  /*1a30*/  SHF.R.S32.HI R5, RZ, 0x5, R6 ;  /* 0x00000005ff057819 */ /* 0x000fe20000011406 */
[----:B------:R-:W-:Y:S01]  /*1a40*/  IMAD.SHL.U32 R46, R3, 0x2, RZ ;  /* 0x00000002032e7824 */ /* 0x000fe200078e00ff */
[----:B------:R-:W-:Y:S01]  /*1a50*/  USHF.L.U32 UR47, UR40, 0x1, URZ ;  /* 0x00000001282f7899 */ /* 0x000fe2000800063f */
[----:B------:R-:W0:Y:S01]  /*1a60*/  LDC.64 R48, c[0x0][0x5c8] ;  /* 0x00017200ff307b82 */ /* 0x000e220000000a00 */
[--C-:B------:R-:W-:Y:S01]  /*1a70*/  SHF.R.S32.HI R45, RZ, 0x1f, R44.reuse ;  /* 0x0000001fff2d7819 */ /* 0x100fe2000001142c */
[----:B-1----:R-:W-:Y:S01]  /*1a80*/  ULEA UR41, UR4, UR41, 0x18 ;  /* 0x0000002904297291 */ /* 0x002fe2000f8ec03f */
[C-C-:B------:R-:W-:Y:S01]  /*1a90*/  IMAD R56, R5.reuse, -0x10, -R44.reuse ;  /* 0xfffffff005387824 */ /* 0x140fe200078e0a2c */
[----:B------:R-:W-:Y:S01]  /*1aa0*/  USHF.L.U32 UR4, UR5, 0x3, URZ ;  /* 0x0000000305047899 */ /* 0x000fe2000800063f */
[----:B------:R-:W-:Y:S01]  /*1ab0*/  IMAD.U32 R60, RZ, RZ, UR7 ;  /* 0x00000007ff3c7e24 */ /* 0x000fe2000f8e00ff */
[----:B------:R-:W-:Y:S01]  /*1ac0*/  UIADD3 UR5, UR41, 0x25380, URZ ;  /* 0x0002538029057890 */ /* 0x000fe2000fffe03f */
[----:B------:R-:W-:Y:S01]  /*1ad0*/  IMAD.WIDE R44, R5, 0x10, R44 ;  /* 0x00000010052c7825 */ /* 0x000fe200078e022c */
[----:B------:R-:W1:Y:S01]  /*1ae0*/  LDC R53, c[0x0][0x600] ;  /* 0x00018000ff357b82 */ /* 0x000e620000000800 */
[----:B------:R-:W-:Y:S01]  /*1af0*/  UIADD3 UR6, UR41, 0x380, URZ ;  /* 0x0000038029067890 */ /* 0x000fe2000fffe03f */
[----:B------:R-:W-:Y:S01]  /*1b00*/  SHF.R.S32.HI R47, RZ, 0x1f, R46 ;  /* 0x0000001fff2f7819 */ /* 0x000fe2000001142e */
[----:B------:R-:W-:Y:S01]  /*1b10*/  IMAD.MOV.U32 R5, RZ, RZ, -0x1 ;  /* 0xffffffffff057424 */ /* 0x000fe200078e00ff */
[----:B------:R-:W-:Y:S01]  /*1b20*/  USHF.R.U32.HI UR5, URZ, 0x4, UR5 ;  /* 0x000000043f057899 */ /* 0x000fe20008011605 */
[----:B------:R-:W-:Y:S01]  /*1b30*/  VIADD R56, R56, UR8 ;  /* 0x0000000838387c36 */ /* 0x000fe20008000000 */
[----:B------:R-:W-:-:S02]  /*1b40*/  USHF.R.U32.HI UR6, URZ, 0x4, UR6 ;  /* 0x000000043f067899 */ /* 0x000fc40008011606 */
[-C--:B---3--:R-:W-:Y:S01]  /*1b50*/  SHF.L.U32 R5, R5, R50.reuse, RZ ;  /* 0x0000003205057219 */ /* 0x088fe200000006ff */
[----:B------:R-:W-:Y:S01]  /*1b60*/  UIADD3 UR48, UR41, 0x260, URZ ;  /* 0x0000026029307890 */ /* 0x000fe2000fffe03f */
[----:B------:R-:W-:Y:S01]  /*1b70*/  SHF.L.U32 R50, R7, R50, RZ ;  /* 0x0000003207327219 */ /* 0x000fe200000006ff */
[----:B------:R-:W-:Y:S01]  /*1b80*/  ULOP3.LUT UR4, UR4, 0x8, URZ, 0xc0, !UPT ;  /* 0x0000000804047892 */ /* 0x000fe2000f8ec03f */
[----:B----4-:R-:W-:Y:S01]  /*1b90*/  IMAD R52, R3, -0x2, R52 ;  /* 0xfffffffe03347824 */ /* 0x010fe200078e0234 */
[----:B------:R-:W-:Y:S01]  /*1ba0*/  ULOP3.LUT UR5, UR5, 0x3fff, URZ, 0xc0, !UPT ;  /* 0x00003fff05057892 */ /* 0x000fe2000f8ec03f */
[----:B------:R-:W-:Y:S01]  /*1bb0*/  LOP3.LUT R54, RZ, R5, RZ, 0x33, !PT ;  /* 0x00000005ff367212 */ /* 0x000fe200078e33ff */
[----:B------:R-:W-:Y:S01]  /*1bc0*/  ULOP3.LUT UR6, UR6, 0x3fff, URZ, 0xc0, !UPT ;  /* 0x00003fff06067892 */ /* 0x000fe2000f8ec03f */
[----:B0-----:R-:W-:Y:S01]  /*1bd0*/  SHF.L.U64.HI R49, R48, 0x3, R49 ;  /* 0x0000000330317819 */ /* 0x001fe20000010231 */
[----:B------:R-:W-:Y:S02]  /*1be0*/  UIADD3 UR42, -UR42, UR40, URZ ;  /* 0x000000282a2a7290 */ /* 0x000fe4000fffe13f */
[----:B------:R-:W-:-:S02]  /*1bf0*/  ULEA UR43, UR43, UR48, 0x3 ;  /* 0x000000302b2b7291 */ /* 0x000fc4000f8e183f */
[----:B------:R-:W-:Y:S02]  /*1c00*/  ULOP3.LUT UR49, UR4, 0x8, URZ, 0x3c, !UPT ;  /* 0x0000000804317892 */ /* 0x000fe4000f8e3c3f */
[----:B------:R-:W-:Y:S01]  /*1c10*/  ULOP3.LUT UR44, UR4, 0x18, URZ, 0x3c, !UPT ;  /* 0x00000018042c7892 */ /* 0x000fe2000f8e3c3f */
[----:B-1----:R-:W-:Y:S01]  /*1c20*/  VIADD R53, R53, 0xffffffff ;  /* 0xffffffff35357836 */ /* 0x002fe20000000000 */
[----:B------:R-:W-:Y:S02]  /*1c30*/  ULOP3.LUT UR45, UR5, 0x10000, URZ, 0xfc, !UPT ;  /* 0x00010000052d7892 */ /* 0x000fe4000f8efc3f */
[----:B------:R-:W-:Y:S01]  /*1c40*/  ULOP3.LUT UR46, UR6, 0x10000, URZ, 0xfc, !UPT ;  /* 0x00010000062e7892 */ /* 0x000fe2000f8efc3f */
[----:B--2---:R-:W-:-:S11]  /*1c50*/  SHF.L.U64.HI R51, R12, 0x1, R11 ;  /* 0x000000010c337819 */ /* 0x004fd6000001020b */
.L_x_77:
[----:B------:R-:W-:-:S04]  /*1c60*/  SHF.L.U32 R0, R60, 0x1f, RZ ;  /* 0x0000001f3c007819 */ /* 0x000fc800000006ff */
[----:B------:R-:W0:Y:S02]  /*1c70*/  SYNCS.PHASECHK.TRANS64.TRYWAIT P0, [UR43+-0x8], R0 ;  /* 0xfffff800ff0075a7 */ /* 0x000e24000800016b */
[----:B0-----:R-:W-:Y:S05]  /*1c80*/  @!P0 BRA `(.L_x_20) ;  /* 0x0000004000848947 */ /* 0x001fea0003800000 */
.L_x_132:
[----:B------:R-:W-:Y:S02]  /*1c90*/  ULDC UR4, c[0x0][0x28c] ;  /* 0x0000a30000047ab9 */ /* 0x000fe40000000800 */
[----:B------:R-:W-:-:S13]  /*1ca0*/  ISETP.LT.AND P0, PT, RZ, UR4, PT ;  /* 0x00000004ff007c0c */ /* 0x000fda000bf01270 */
[----:B------:R-:W-:Y:S05]  /*1cb0*/  @P0 BRA `(.L_x_21) ;  /* 0x0000000000400947 */ /* 0x000fea0003800000 */
[----:B0-----:R-:W-:Y:S01]  /*1cc0*/  MOV R0, 0x0 ;  /* 0x0000000000007802 */ /* 0x001fe20000000f00 */
[----:B------:R-:W-:Y:S01]  /*1cd0*/  ULDC.64 UR4, c[0x4][0x68] ;  /* 0x01001a0000047ab9 */ /* 0x000fe20000000a00 */
[----:B------:R-:W-:Y:S01]  /*1ce0*/  ULDC.64 UR6, c[0x4][0x8] ;  /* 0x0100020000067ab9 */ /* 0x000fe20000000a00 */
[----:B------:R-:W-:Y:S01]  /*1cf0*/  IMAD.U32 R4, RZ, RZ, UR4 ;  /* 0x00000004ff047e24 */ /* 0x000fe2000f8e00ff */
[----:B------:R0:W1:Y:S01]  /*1d00*/  LDC.64 R14, c[0x4][R0] ;  /* 0x01000000000e7b82 */ /* 0x0000620000000a00 */
[----:B------:R-:W-:Y:S01]  /*1d10*/  IMAD.U32 R5, RZ, RZ, UR5 ;  /* 0x00000005ff057e24 */ /* 0x000fe2000f8e00ff */
[----:B------:R-:W-:Y:S01]  /*1d20*/  ULDC.64 UR4, c[0x4][0x70] ;  /* 0x01001c0000047ab9 */ /* 0x000fe20000000a00 */
[----:B------:R-:W-:Y:S02]  /*1d30*/  IMAD.U32 R10, RZ, RZ, UR6 ;  /* 0x00000006ff0a7e24 */ /* 0x000fe4000f8e00ff */
[----:B------:R-:W-:Y:S02]  /*1d40*/  IMAD.U32 R6, RZ, RZ, UR4 ;  /* 0x00000004ff067e24 */ /* 0x000fe4000f8e00ff */
[----:B------:R-:W-:-:S02]  /*1d50*/  IMAD.U32 R7, RZ, RZ, UR5 ;  /* 0x00000005ff077e24 */ /* 0x000fc4000f8e00ff */
[----:B------:R-:W-:Y:S02]  /*1d60*/  IMAD.U32 R11, RZ, RZ, UR7 ;  /* 0x00000007ff0b7e24 */ /* 0x000fe4000f8e00ff */
[----:B------:R-:W-:Y:S02]  /*1d70*/  IMAD.MOV.U32 R8, RZ, RZ, 0x1e1 ;  /* 0x000001e1ff087424 */ /* 0x000fe400078e00ff */
[----:B------:R-:W-:Y:S02]  /*1d80*/  IMAD.MOV.U32 R12, RZ, RZ, 0x1 ;  /* 0x00000001ff0c7424 */ /* 0x000fe400078e00ff */
[----:B0-----:R-:W-:-:S07]  /*1d90*/  IMAD.MOV.U32 R13, RZ, RZ, RZ ;  /* 0x000000ffff0d7224 */ /* 0x001fce00078e00ff */
[----:B------:R-:W-:-:S07]  /*1da0*/  LEPC R20, `(.L_x_21) ;  /* 0x000000001014794e */ /* 0x000fce0000000000 */
[----:B-1---5:R-:W-:Y:S05]  /*1db0*/  CALL.ABS.NOINC R14 ;  /* 0x000000000e007343 */ /* 0x022fea0003c00000 */
.L_x_21:
[----:B------:R-:W-:-:S13]  /*1dc0*/  ISETP.NE.AND P0, PT, R57, 0x3, PT ;  /* 0x000000033900780c */ /* 0x000fda0003f05270 */
[----:B------:R-:W-:Y:S05]  /*1dd0*/  @!P0 BRA `(.L_x_22) ;  /* 0x0000000000048947 */ /* 0x000fea0003800000 */
[----:B------:R-:W-:Y:S01]  /*1de0*/  BPT.TRAP 0x1 ;  /* 0x000000040000795c */ /* 0x000fe20000300000 */
.L_x_22:
[----:B0-----:R-:W-:Y:S02]  /*1df0*/  IMAD.U32 R3, RZ, RZ, UR38 ;  /* 0x00000026ff037e24 */ /* 0x001fe4000f8e00ff */
[----:B------:R-:W-:-:S03]  /*1e00*/  IMAD.U32 R0, RZ, RZ, UR39 ;  /* 0x00000027ff007e24 */ /* 0x000fc6000f8e00ff */
[----:B------:R-:W-:Y:S02]  /*1e10*/  LEA R3, R3, UR41, 0x3 ;  /* 0x0000002903037c11 */ /* 0x000fe4000f8e18ff */
[----:B------:R-:W-:-:S04]  /*1e20*/  SHF.L.U32 R0, R0, 0x1f, RZ ;  /* 0x0000001f00007819 */ /* 0x000fc800000006ff */
[----:B------:R0:W1:Y:S01]  /*1e30*/  SYNCS.PHASECHK.TRANS64.TRYWAIT P1, [R3+URZ], R0 ;  /* 0x00000000030075a7 */ /* 0x000062000802017f */
[----:B------:R-:W-:Y:S05]  /*1e40*/  @!P0 BRA `(.L_x_23) ;  /* 0x0000000000048947 */ /* 0x000fea0003800000 */
[----:B------:R-:W-:Y:S01]  /*1e50*/  BPT.TRAP 0x1 ;  /* 0x000000040000795c */ /* 0x000fe20000300000 */
.L_x_23:
[----:B-1----:R-:W-:Y:S05]  /*1e60*/  @P1 BRA `(.L_x_24) ;  /* 0x0000000000081947 */ /* 0x002fea0003800000 */
[----:B------:R-:W1:Y:S02]  /*1e70*/  SYNCS.PHASECHK.TRANS64.TRYWAIT P1, [R3+URZ], R0 ;  /* 0x00000000030075a7 */ /* 0x000e64000802017f */
[----:B-1----:R-:W-:Y:S05]  /*1e80*/  @!P1 BRA `(.L_x_25) ;  /* 0x00000040001c9947 */ /* 0x002fea0003800000 */
.L_x_24:
[----:B------:R-:W-:Y:S05]  /*1e90*/  WARPSYNC.ALL ;  /* 0x0000000000007948 */ /* 0x000fea0003800000 */
[----:B------:R-:W-:Y:S01]  /*1ea0*/  ULEA UR4, UR38, UR46, 0x8 ;  /* 0x0000002e26047291 */ /* 0x000fe2000f8e403f */
[----:B------:R-:W-:Y:S01]  /*1eb0*/  WARPGROUP.ARRIVE ;  /* 0x00000000000079c5 */ /* 0x000fe20000000000 */
[----:B------:R-:W-:Y:S01]  /*1ec0*/  ULEA UR6, UR38, UR45, 0x7 ;  /* 0x0000002d26067291 */ /* 0x000fe2000f8e383f */
[----:B01----:R-:W-:Y:S01]  /*1ed0*/  IMAD.U32 R0, RZ, RZ, UR42 ;  /* 0x0000002aff007e24 */ /* 0x003fe2000f8e00ff */
[----:B------:R-:W-:Y:S01]  /*1ee0*/  UMOV UR5, 0x80000020 ;  /* 0x8000002000057882 */ /* 0x000fe20000000000 */
[----:B------:R-:W-:-:S03]  /*1ef0*/  UMOV UR7, 0x80000020 ;  /* 0x8000002000077882 */ /* 0x000fc60000000000 */
[----:B------:R-:W-:-:S03]  /*1f00*/  ISETP.GE.AND P1, PT, R0, 0x1, PT ;  /* 0x000000010000780c */ /* 0x000fc60003f26270 */
[----:B------:R-:W-:Y:S01]  /*1f10*/  IGMMA.64x32x32.S8.S8 R24, gdesc[UR4], RZ, !UPT, gsb0 ;  /* 0x01200000041879f1 */ /* 0x000fe2000c0410ff */
[----:B------:R-:W-:Y:S02]  /*1f20*/  UIADD3 UR4, UR4, 0x2, URZ ;  /* 0x0000000204047890 */ /* 0x000fe4000fffe03f */
[----:B------:R-:W-:Y:S01]  /*1f30*/  UIADD3 UR6, UR6, 0x2, URZ ;  /* 0x0000000206067890 */ /* 0x000fe2000fffe03f */
[----:B------:R-:W-:Y:S01]  /*1f40*/  UMOV UR5, 0x80000020 ;  /* 0x8000002000057882 */ /* 0x000fe20000000000 */
[----:B------:R-:W-:Y:S01]  /*1f50*/  UMOV UR7, 0x80000020 ;  /* 0x8000002000077882 */ /* 0x000fe20000000000 */
[----:B------:R-:W-:Y:S02]  /*1f60*/  WARPGROUP.DEPBAR.LE gsb0, 0x0 ;  /* 0x00008000000079c5 */ /* 0x000fe40000010000 */
[----:B------:R-:W-:-:S06]  /*1f70*/  WARPGROUP.ARRIVE ;  /* 0x00000000000079c5 */ /* 0x000fcc0000000000 */
[----:B------:R-:W-:Y:S03]  /*1f80*/  IGMMA.64x32x32.S8.S8 R24, gdesc[UR4], R24, gsb0 ;  /* 0x01200000041879f1 */ /* 0x000fe60008041018 */
[----:B------:R-:W-:Y:S02]  /*1f90*/  WARPGROUP.DEPBAR.LE gsb0, 0x0 ;  /* 0x00008000000079c5 */ /* 0x000fe40000010000 */
[----:B------:R-:W-:Y:S05]  /*1fa0*/  @!P1 BRA `(.L_x_26) ;  /* 0x0000000000d49947 */ /* 0x000fea0003800000 */
[----:B------:R-:W-:Y:S01]  /*1fb0*/  UIADD3 UR4, UR38, 0x1, URZ ;  /* 0x0000000126047890 */ /* 0x000fe2000fffe03f */
[----:B------:R-:W-:Y:S02]  /*1fc0*/  IMAD.U32 R0, RZ, RZ, UR42 ;  /* 0x0000002aff007e24 */ /* 0x000fe4000f8e00ff */
[----:B------:R-:W-:Y:S01]  /*1fd0*/  IMAD.U32 R3, RZ, RZ, UR38 ;  /* 0x00000026ff037e24 */ /* 0x000fe2000f8e00ff */
[----:B------:R-:W-:-:S04]  /*1fe0*/  UISETP.NE.AND UP0, UPT, UR4, 0x25, UPT ;  /* 0x000000250400788c */ /* 0x000fc8000bf05270 */
[----:B------:R-:W-:Y:S02]  /*1ff0*/  USEL UR5, URZ, 0x1, UP0 ;  /* 0x000000013f057887 */ /* 0x000fe40008000000 */
[----:B------:R-:W-:Y:S02]  /*2000*/  USEL UR8, UR4, URZ, UP0 ;  /* 0x0000003f04087287 */ /* 0x000fe40008000000 */
[----:B------:R-:W-:-:S06]  /*2010*/  ULOP3.LUT UR5, UR39, UR5, URZ, 0x3c, !UPT ;  /* 0x0000000527057292 */ /* 0x000fcc000f8e3c3f */
[----:B------:R-:W-:-:S07]  /*2020*/  IMAD.U32 R6, RZ, RZ, UR5 ;  /* 0x00000005ff067e24 */ /* 0x000fce000f8e00ff */
.L_x_33:
[----:B------:R-:W-:Y:S05]  /*2030*/  @!P0 BRA `(.L_x_27) ;  /* 0x0000000000048947 */ /* 0x000fea0003800000 */
[----:B------:R-:W-:Y:S01]  /*2040*/  BPT.TRAP 0x1 ;  /* 0x000000040000795c */ /* 0x000fe20000300000 */
.L_x_27:
[----:B------:R-:W-:Y:S01]  /*2050*/  ULEA UR4, UR8, UR41, 0x3 ;  /* 0x0000002908047291 */ /* 0x000fe2000f8e183f */
[----:B------:R-:W-:-:S08]  /*2060*/  SHF.L.U32 R4, R6, 0x1f, RZ ;  /* 0x0000001f06047819 */ /* 0x000fd000000006ff */
[----:B------:R0:W1:Y:S01]  /*2070*/  SYNCS.PHASECHK.TRANS64.TRYWAIT P1, [UR4], R4 ;  /* 0x00000004ff0075a7 */ /* 0x0000620008020144 */
[----:B------:R-:W-:Y:S05]  /*2080*/  @!P0 BRA `(.L_x_28) ;  /* 0x0000000000048947 */ /* 0x000fea0003800000 */
[----:B------:R-:W-:Y:S01]  /*2090*/  BPT.TRAP 0x1 ;  /* 0x000000040000795c */ /* 0x000fe20000300000 */
.L_x_28:
[----:B-1----:R-:W-:Y:S05]  /*20a0*/  @P1 BRA `(.L_x_29) ;  /* 0x0000000000081947 */ /* 0x002fea0003800000 */
[----:B------:R-:W1:Y:S02]  /*20b0*/  SYNCS.PHASECHK.TRANS64.TRYWAIT P1, [UR4], R4 ;  /* 0x00000004ff0075a7 */ /* 0x000e640008020144 */
[----:B-1----:R-:W-:Y:S05]  /*20c0*/  @!P1 BRA `(.L_x_30) ;  /* 0x0000003c00a09947 */ /* 0x002fea0003800000 */
.L_x_29:
[----:B------:R-:W-:Y:S01]  /*20d0*/  ULEA UR4, UR8, UR46, 0x8 ;  /* 0x0000002e08047291 */ /* 0x000fe2000f8e403f */
[----:B------:R-:W-:Y:S01]  /*20e0*/  WARPGROUP.ARRIVE ;  /* 0x00000000000079c5 */ /* 0x000fe20000000000 */
[----:B------:R-:W-:Y:S01]  /*20f0*/  ULEA UR6, UR8, UR45, 0x7 ;  /* 0x0000002d08067291 */ /* 0x000fe2000f8e383f */
[----:B------:R-:W-:Y:S01]  /*2100*/  UMOV UR5, 0x80000020 ;  /* 0x8000002000057882 */ /* 0x000fe20000000000 */
[----:B------:R-:W-:-:S07]  /*2110*/  UMOV UR7, 0x80000020 ;  /* 0x8000002000077882 */ /* 0x000fce0000000000 */
[----:B------:R-:W-:Y:S01]  /*2120*/  IGMMA.64x32x32.S8.S8 R24, gdesc[UR4], R24, gsb0 ;  /* 0x01200000041879f1 */ /* 0x000fe20008041018 */
        /* <DEDUP_REMOVED lines=9> */
[----:B------:R-:W-:Y:S01]  /*21c0*/  BPT.TRAP 0x1 ;  /* 0x000000040000795c */ /* 0x000fe20000300000 */
.L_x_31:
[----:B------:R-:W-:-:S13]  /*21d0*/  ISETP.NE.AND P1, PT, R41, RZ, PT ;  /* 0x000000ff2900720c */ /* 0x000fda0003f25270 */
[----:B01----:R-:W-:-:S05]  /*21e0*/  @P1 LEA R4, R3, UR41, 0x3 ;  /* 0x0000002903041c11 */ /* 0x003fca000f8e18ff */
[----:B------:R-:W-:-:S05]  /*21f0*/  @P1 VIADD R5, R4, 0x128 ;  /* 0x0000012804051836 */ /* 0x000fca0000000000 */
[----:B------:R-:W-:-:S04]  /*2200*/  @P1 PRMT R5, R40, 0x654, R5 ;  /* 0x0000065428051816 */ /* 0x000fc80000000005 */
[----:B------:R0:W-:Y:S01]  /*2210*/  @P1 SYNCS.ARRIVE.TRANS64.RED.A1T0 RZ, [R5+URZ], RZ ;  /* 0x000000ff05ff19a7 */ /* 0x0001e2000810043f */
[----:B------:R-:W-:-:S13]  /*2220*/  ISETP.GT.U32.AND P1, PT, R16, 0x1, PT ;  /* 0x000000011000780c */ /* 0x000fda0003f24070 */
[----:B0-----:R-:W-:Y:S05]  /*2230*/  @P1 BRA `(.L_x_32) ;  /* 0x0000000000041947 */ /* 0x001fea0003800000 */
[----:B------:R-:W-:Y:S01]  /*2240*/  BPT.TRAP 0x1 ;  /* 0x000000040000795c */ /* 0x000fe20000300000 */
.L_x_32:
[----:B------:R-:W-:Y:S01]  /*2250*/  UIADD3 UR8, UR8, 0x1, URZ ;  /* 0x0000000108087890 */ /* 0x000fe2000fffe03f */
[C---:B------:R-:W-:Y:S01]  /*2260*/  ISETP.GT.AND P2, PT, R0.reuse, 0x1, PT ;  /* 0x000000010000780c */ /* 0x040fe20003f44270 */
[----:B------:R-:W-:Y:S02]  /*2270*/  VIADD R3, R3, 0x1 ;  /* 0x0000000103037836 */ /* 0x000fe40000000000 */
[----:B------:R-:W-:Y:S01]  /*2280*/  UISETP.NE.AND UP0, UPT, UR8, 0x25, UPT ;  /* 0x000000250800788c */ /* 0x000fe2000bf05270 */
[----:B------:R-:W-:Y:S02]  /*2290*/  VIADD R0, R0, 0xffffffff ;  /* 0xffffffff00007836 */ /* 0x000fe40000000000 */
[C---:B------:R-:W-:Y:S01]  /*22a0*/  ISETP.NE.AND P1, PT, R3.reuse, 0x25, PT ;  /* 0x000000250300780c */ /* 0x040fe20003f25270 */
[----:B------:R-:W-:Y:S02]  /*22b0*/  USEL UR4, URZ, 0x1, UP0 ;  /* 0x000000013f047887 */ /* 0x000fe40008000000 */
[----:B------:R-:W-:Y:S01]  /*22c0*/  USEL UR8, UR8, URZ, UP0 ;  /* 0x0000003f08087287 */ /* 0x000fe20008000000 */
[----:B------:R-:W-:-:S03]  /*22d0*/  SEL R3, R3, RZ, P1 ;  /* 0x000000ff03037207 */ /* 0x000fc60000800000 */
[----:B------:R-:W-:Y:S01]  /*22e0*/  LOP3.LUT R6, R6, UR4, RZ, 0x3c, !PT ;  /* 0x0000000406067c12 */ /* 0x000fe2000f8e3cff */
[----:B------:R-:W-:Y:S07]  /*22f0*/  @P2 BRA `(.L_x_33) ;  /* 0xfffffffc004c2947 */ /* 0x000fee000383ffff */
.L_x_26:
[----:B------:R-:W0:Y:S01]  /*2300*/  LDC R0, c[0x0][0x28c] ;  /* 0x0000a300ff007b82 */ /* 0x000e220000000800 */
[----:B------:R-:W-:-:S04]  /*2310*/  IMAD.U32 R3, RZ, RZ, UR49 ;  /* 0x00000031ff037e24 */ /* 0x000fc8000f8e00ff */
[----:B------:R1:W-:Y:S01]  /*2320*/  SYNCS.ARRIVE.TRANS64.A1T0 RZ, [R3+UR48], RZ ;  /* 0x000000ff03ff79a7 */ /* 0x0003e20008100030 */
[----:B0-----:R-:W-:-:S13]  /*2330*/  ISETP.GE.AND P1, PT, R0, 0x1, PT ;  /* 0x000000010000780c */ /* 0x001fda0003f26270 */
[----:B-1----:R-:W-:Y:S05]  /*2340*/  @!P1 BRA `(.L_x_34) ;  /* 0x0000000000509947 */ /* 0x002fea0003800000 */
[----:B------:R-:W-:Y:S05]  /*2350*/  @!P0 BRA `(.L_x_35) ;  /* 0x0000000000048947 */ /* 0x000fea0003800000 */
[----:B------:R-:W-:Y:S01]  /*2360*/  BPT.TRAP 0x1 ;  /* 0x000000040000795c */ /* 0x000fe20000300000 */
.L_x_35:
[----:B------:R-:W-:Y:S01]  /*2370*/  ISETP.NE.AND P0, PT, R41, RZ, PT ;  /* 0x000000ff2900720c */ /* 0x000fe20003f05270 */
[----:B------:R-:W-:Y:S01]  /*2380*/  BSSY B0, `(.L_x_36) ;  /* 0x000000e000007945 */ /* 0x000fe20003800000 */
[----:B------:R-:W-:-:S11]  /*2390*/  ISETP.GT.U32.AND P1, PT, R16, 0x1, PT ;  /* 0x000000011000780c */ /* 0x000fd60003f24070 */
[----:B------:R-:W-:Y:S05]  /*23a0*/  @!P0 BRA `(.L_x_37) ;  /* 0x00000000002c8947 */ /* 0x000fea0003800000 */
[----:B------:R-:W-:-:S04]  /*23b0*/  UIADD3 UR6, UR38, UR42, URZ ;  /* 0x0000002a26067290 */ /* 0x000fc8000fffe03f */
[----:B------:R-:W-:-:S04]  /*23c0*/  UIMAD.WIDE.U32 UR4, UR6, -0x45306eb3, URZ ;  /* 0xbacf914d060478a5 */ /* 0x000fc8000f8e003f */
[----:B------:R-:W-:-:S04]  /*23d0*/  UIADD3 UR4, UR6, -UR5, URZ ;  /* 0x8000000506047290 */ /* 0x000fc8000fffe03f */
[----:B------:R-:W-:-:S04]  /*23e0*/  ULEA.HI UR4, UR4, UR5, URZ, 0x1f ;  /* 0x0000000504047291 */ /* 0x000fc8000f8ff83f */
[----:B------:R-:W-:-:S04]  /*23f0*/  USHF.R.U32.HI UR4, URZ, 0x5, UR4 ;  /* 0x000000053f047899 */ /* 0x000fc80008011604 */
[----:B------:R-:W-:-:S04]  /*2400*/  UIMAD UR4, UR4, -0x25, UR6 ;  /* 0xffffffdb040478a4 */ /* 0x000fc8000f8e0206 */
[----:B------:R-:W-:-:S04]  /*2410*/  ULEA UR4, UR4, UR41, 0x3 ;  /* 0x0000002904047291 */ /* 0x000fc8000f8e183f */
[----:B------:R-:W-:-:S06]  /*2420*/  UIADD3 UR4, UR4, 0x128, URZ ;  /* 0x0000012804047890 */ /* 0x000fcc000fffe03f */
[----:B------:R-:W-:-:S05]  /*2430*/  IMAD.U32 R3, RZ, RZ, UR4 ;  /* 0x00000004ff037e24 */ /* 0x000fca000f8e00ff */
[----:B------:R-:W-:-:S04]  /*2440*/  PRMT R0, R40, 0x654, R3 ;  /* 0x0000065428007816 */ /* 0x000fc80000000003 */
[----:B------:R0:W-:Y:S03]  /*2450*/  SYNCS.ARRIVE.TRANS64.RED.A1T0 RZ, [R0+URZ], RZ ;  /* 0x000000ff00ff79a7 */ /* 0x0001e6000810043f */
.L_x_37:
[----:B------:R-:W-:Y:S05]  /*2460*/  BSYNC B0 ;  /* 0x0000000000007941 */ /* 0x000fea0003800000 */
.L_x_36:
[----:B------:R-:W-:Y:S05]  /*2470*/  @P1 BRA `(.L_x_34) ;  /* 0x0000000000041947 */ /* 0x000fea0003800000 */
[----:B------:R-:W-:Y:S01]  /*2480*/  BPT.TRAP 0x1 ;  /* 0x000000040000795c */ /* 0x000fe20000300000 */
.L_x_34:
[----:B0-----:R-:W-:Y:S01]  /*2490*/  SHF.L.U32 R0, R60, 0x1f, RZ ;  /* 0x0000001f3c007819 */ /* 0x001fe200000006ff */
[----:B------:R-:W-:Y:S01]  /*24a0*/  UISETP.GE.U32.AND UP1, UPT, UR47, 0x25, UPT ;  /* 0x000000252f00788c */ /* 0x000fe2000bf26070 */
[----:B------:R-:W-:Y:S01]  /*24b0*/  IMAD.SHL.U32 R3, R19, 0x40, RZ ;  /* 0x0000004013037824 */ /* 0x000fe200078e00ff */
[----:B------:R-:W-:Y:S01]  /*24c0*/  UIADD3 UR38, UR38, UR47, URZ ;  /* 0x0000002f26267290 */ /* 0x000fe2000fffe03f */
[----:B------:R-:W0:Y:S03]  /*24d0*/  SYNCS.PHASECHK.TRANS64.TRYWAIT P0, [UR43+0x8], R0 ;  /* 0x00000800ff0075a7 */ /* 0x000e26000800016b */
[----:B------:R-:W-:-:S04]  /*24e0*/  UISETP.GT.U32.AND UP0, UPT, UR38, 0x24, UPT ;  /* 0x000000242600788c */ /* 0x000fc8000bf04070 */
[----:B------:R-:W-:Y:S02]  /*24f0*/  UISETP.LT.U32.AND UP0, UPT, UR47, 0x25, UP0 ;  /* 0x000000252f00788c */ /* 0x000fe40008701070 */
[----:B------:R-:W-:Y:S02]  /*2500*/  @UP1 UIMAD.WIDE.U32 UR4, UR38, -0x45306eb3, URZ ;  /* 0xbacf914d260418a5 */ /* 0x000fe4000f8e003f */
[----:B------:R-:W-:Y:S02]  /*2510*/  USEL UR6, URZ, 0x1, !UP0 ;  /* 0x000000013f067887 */ /* 0x000fe4000c000000 */
[----:B------:R-:W-:Y:S02]  /*2520*/  @UP1 UIADD3 UR4, UR38, -UR5, URZ ;  /* 0x8000000526041290 */ /* 0x000fe4000fffe03f */
[----:B------:R-:W-:Y:S02]  /*2530*/  ULOP3.LUT UR39, UR39, UR6, URZ, 0x3c, !UPT ;  /* 0x0000000627277292 */ /* 0x000fe4000f8e3c3f */
[----:B------:R-:W-:-:S04]  /*2540*/  @UP1 ULEA.HI UR4, UR4, UR5, URZ, 0x1f ;  /* 0x0000000504041291 */ /* 0x000fc8000f8ff83f */
[----:B------:R-:W-:-:S04]  /*2550*/  @UP1 USHF.R.U32.HI UR4, URZ, 0x5, UR4 ;  /* 0x000000053f041899 */ /* 0x000fc80008011604 */
[----:B------:R-:W-:Y:S01]  /*2560*/  @UP1 ULOP3.LUT UR39, UR39, 0x1, UR4, 0x78, !UPT ;  /* 0x0000000127271892 */ /* 0x000fe2000f8e7804 */
[----:B0-----:R-:W-:Y:S11]  /*2570*/  @!P0 BRA `(.L_x_38) ;  /* 0x00000038008c8947 */ /* 0x001ff60003800000 */
.L_x_133:
[----:B------:R-:W-:Y:S01]  /*2580*/  ULDC UR4, c[0x0][0x284] ;  /* 0x0000a10000047ab9 */ /* 0x000fe20000000800 */
[----:B------:R-:W-:Y:S01]  /*2590*/  IMAD.SHL.U32 R11, R22, 0x20, RZ ;  /* 0x00000020160b7824 */ /* 0x000fe200078e00ff */
[----:B------:R-:W-:Y:S01]  /*25a0*/  ISETP.GE.AND P0, PT, R3, UR4, PT ;  /* 0x0000000403007c0c */ /* 0x000fe2000bf06270 */
[----:B------:R-:W-:-:S03]  /*25b0*/  ULDC UR4, c[0x0][0x288] ;  /* 0x0000a20000047ab9 */ /* 0x000fc60000000800 */
[----:B------:R-:W-:-:S13]  /*25c0*/  ISETP.GE.OR P0, PT, R11, UR4, P0 ;  /* 0x000000040b007c0c */ /* 0x000fda0008706670 */
[----:B------:R-:W-:Y:S05]  /*25d0*/  @P0 BRA `(.L_x_39) ;  /* 0x0000000c00c80947 */ /* 0x000fea0003800000 */
[----:B------:R-:W-:Y:S01]  /*25e0*/  SHF.R.S32.HI R10, RZ, 0x1f, R17 ;  /* 0x0000001fff0a7819 */ /* 0x000fe20000011411 */
[----:B------:R-:W-:Y:S01]  /*25f0*/  ULDC.64 UR4, c[0x0][0x5d0] ;  /* 0x0001740000047ab9 */ /* 0x000fe20000000a00 */
[----:B------:R-:W-:Y:S01]  /*2600*/  SHF.R.S32.HI R14, RZ, 0x1f, R11 ;  /* 0x0000001fff0e7819 */ /* 0x000fe2000001140b */
[----:B0-----:R-:W-:Y:S01]  /*2610*/  IMAD.WIDE.U32 R4, R17, UR4, R46 ;  /* 0x0000000411047c25 */ /* 0x001fe2000f8e002e */
[----:B------:R-:W-:Y:S01]  /*2620*/  ULDC.64 UR6, c[0x0][0x5c8] ;  /* 0x0001720000067ab9 */ /* 0x000fe20000000a00 */
[----:B------:R-:W-:Y:S02]  /*2630*/  BSSY B0, `(.L_x_39) ;  /* 0x00000ec000007945 */ /* 0x000fe40003800000 */
[----:B------:R-:W-:Y:S01]  /*2640*/  IMAD R0, R10, UR4, RZ ;  /* 0x000000040a007c24 */ /* 0x000fe2000f8e02ff */
[----:B------:R-:W-:Y:S01]  /*2650*/  IADD3 R4, P0, R11, R4, RZ ;  /* 0x000000040b047210 */ /* 0x000fe20007f1e0ff */
[----:B------:R-:W-:-:S04]  /*2660*/  IMAD.WIDE R12, R19, 0x40, R44 ;  /* 0x00000040130c7825 */ /* 0x000fc800078e022c */
[----:B------:R-:W-:Y:S01]  /*2670*/  IMAD R7, R17, UR5, R0 ;  /* 0x0000000511077c24 */ /* 0x000fe2000f8e0200 */
[----:B------:R-:W-:Y:S01]  /*2680*/  ULDC.64 UR4, c[0x0][0x5c0] ;  /* 0x0001700000047ab9 */ /* 0x000fe20000000a00 */
[----:B------:R-:W-:Y:S02]  /*2690*/  IMAD.IADD R3, R56, 0x1, -R3 ;  /* 0x0000000138037824 */ /* 0x000fe400078e0a03 */
[----:B------:R-:W-:Y:S01]  /*26a0*/  IMAD.IADD R19, R52, 0x1, -R11 ;  /* 0x0000000134137824 */ /* 0x000fe200078e0a0b */
[----:B------:R-:W-:Y:S01]  /*26b0*/  IADD3.X R5, R14, R5, R7, P0, !PT ;  /* 0x000000050e057210 */ /* 0x000fe200007fe407 */
[----:B------:R-:W-:Y:S02]  /*26c0*/  IMAD R7, R13, UR6, RZ ;  /* 0x000000060d077c24 */ /* 0x000fe4000f8e02ff */
[----:B------:R-:W-:-:S04]  /*26d0*/  IMAD.WIDE.U32 R4, R12, UR6, R4 ;  /* 0x000000060c047c25 */ /* 0x000fc8000f8e0004 */
[----:B------:R-:W-:Y:S01]  /*26e0*/  IMAD R7, R12, UR7, R7 ;  /* 0x000000070c077c24 */ /* 0x000fe2000f8e0207 */
[----:B------:R-:W-:-:S04]  /*26f0*/  IADD3 R6, P0, R4, UR4, RZ ;  /* 0x0000000404067c10 */ /* 0x000fc8000ff1e0ff */
[----:B------:R-:W-:Y:S02]  /*2700*/  IADD3.X R7, R5, UR5, R7, P0, !PT ;  /* 0x0000000505077c10 */ /* 0x000fe400087fe407 */
[----:B-----5:R-:W-:Y:S02]  /*2710*/  ISETP.NE.AND P0, PT, R43, RZ, PT ;  /* 0x000000ff2b00720c */ /* 0x020fe40003f05270 */
[----:B------:R-:W-:-:S05]  /*2720*/  LEA R4, P1, R48, R6, 0x3 ;  /* 0x0000000630047211 */ /* 0x000fca00078218ff */
[----:B------:R-:W-:-:S06]  /*2730*/  IMAD.X R5, R49, 0x1, R7, P1 ;  /* 0x0000000131057824 */ /* 0x000fcc00008e0607 */
[----:B------:R-:W-:Y:S05]  /*2740*/  @!P0 BRA `(.L_x_40) ;  /* 0x0000000800a08947 */ /* 0x000fea0003800000 */
[----:B------:R-:W0:Y:S01]  /*2750*/  LDC.64 R20, c[0x0][0x5b0] ;  /* 0x00016c00ff147b82 */ /* 0x000e220000000a00 */
[----:B------:R-:W-:Y:S01]  /*2760*/  ULDC.64 UR4, c[0x0][0x5b8] ;  /* 0x00016e0000047ab9 */ /* 0x000fe20000000a00 */
[----:B------:R-:W-:Y:S01]  /*2770*/  ISETP.GE.AND P1, PT, R3, 0x1, PT ;  /* 0x000000010300780c */ /* 0x000fe20003f26270 */
[----:B------:R-:W-:Y:S01]  /*2780*/  IMAD.WIDE.U32 R8, R17, UR4, R46 ;  /* 0x0000000411087c25 */ /* 0x000fe2000f8e002e */
[----:B------:R-:W-:Y:S02]  /*2790*/  BSSY B1, `(.L_x_41) ;  /* 0x000000e000017945 */ /* 0x000fe40003800000 */
[----:B------:R-:W-:Y:S01]  /*27a0*/  ISETP.LT.OR P5, PT, R19, 0x1, !P1 ;  /* 0x000000011300780c */ /* 0x000fe20004fa1670 */
[----:B------:R-:W-:Y:S01]  /*27b0*/  IMAD R0, R10, UR4, RZ ;  /* 0x000000040a007c24 */ /* 0x000fe2000f8e02ff */
[----:B------:R-:W1:Y:S01]  /*27c0*/  LDC.64 R58, c[0x0][0x5a8] ;  /* 0x00016a00ff3a7b82 */ /* 0x000e620000000a00 */
[----:B------:R-:W-:Y:S02]  /*27d0*/  IADD3 R10, P0, R11, R8, RZ ;  /* 0x000000080b0a7210 */ /* 0x000fe40007f1e0ff */
[----:B------:R-:W-:-:S05]  /*27e0*/  IMAD R17, R17, UR5, R0 ;  /* 0x0000000511117c24 */ /* 0x000fca000f8e0200 */
[----:B------:R-:W-:Y:S01]  /*27f0*/  IADD3.X R11, R14, R9, R17, P0, !PT ;  /* 0x000000090e0b7210 */ /* 0x000fe200007fe411 */
[-C--:B0-----:R-:W-:Y:S02]  /*2800*/  IMAD R0, R13, R20.reuse, RZ ;  /* 0x000000140d007224 */ /* 0x081fe400078e02ff */
[----:B------:R-:W-:-:S04]  /*2810*/  IMAD.WIDE.U32 R8, R12, R20, R10 ;  /* 0x000000140c087225 */ /* 0x000fc800078e000a */
[----:B------:R-:W-:Y:S01]  /*2820*/  IMAD R17, R12, R21, R0 ;  /* 0x000000150c117224 */ /* 0x000fe200078e0200 */
[----:B-1----:R-:W-:-:S04]  /*2830*/  IADD3 R14, P0, R8, R58, RZ ;  /* 0x0000003a080e7210 */ /* 0x002fc80007f1e0ff */
[----:B------:R-:W-:Y:S01]  /*2840*/  IADD3.X R15, R59, R9, R17, P0, !PT ;  /* 0x000000093b0f7210 */ /* 0x000fe200007fe411 */
[----:B------:R-:W-:Y:S08]  /*2850*/  @P5 BRA `(.L_x_42) ;  /* 0x0000000000045947 */ /* 0x000ff00003800000 */
[----:B------:R0:W5:Y:S02]  /*2860*/  LDG.E.U8 R55, desc[UR36][R14.64] ;  /* 0x000000240e377981 */ /* 0x000164000c1e1100 */
.L_x_42:
[----:B------:R-:W-:Y:S05]  /*2870*/  BSYNC B1 ;  /* 0x0000000000017941 */ /* 0x000fea0003800000 */
.L_x_41:
[----:B-----5:R-:W-:Y:S01]  /*2880*/  LOP3.LUT R0, R55, 0xffff, RZ, 0xc0, !PT ;  /* 0x0000ffff37007812 */ /* 0x020fe200078ec0ff */
[----:B------:R-:W-:Y:S01]  /*2890*/  IMAD.SHL.U32 R8, R20, 0x8, RZ ;  /* 0x0000000814087824 */ /* 0x000fe200078e00ff */
[----:B------:R-:W-:Y:S01]  /*28a0*/  ISETP.GE.AND P0, PT, R3, 0x9, PT ;  /* 0x000000090300780c */ /* 0x000fe20003f06270 */
[----:B------:R-:W-:Y:S01]  /*28b0*/  BSSY B1, `(.L_x_43) ;  /* 0x000000e000017945 */ /* 0x000fe20003800000 */
[----:B------:R-:W-:Y:S02]  /*28c0*/  PRMT R0, R0, 0x8880, RZ ;  /* 0x0000888000007816 */ /* 0x000fe400000000ff */
[----:B------:R-:W-:Y:S02]  /*28d0*/  ISETP.LT.OR P2, PT, R19, 0x2, !P1 ;  /* 0x000000021300780c */ /* 0x000fe40004f41670 */
[----:B------:R-:W-:Y:S01]  /*28e0*/  SHF.L.U64.HI R9, R20, 0x3, R21 ;  /* 0x0000000314097819 */ /* 0x000fe20000010215 */
[----:B------:R-:W-:-:S04]  /*28f0*/  IMAD R3, R0, R43, RZ ;  /* 0x0000002b00037224 */ /* 0x000fc800078e02ff */
[----:B------:R-:W-:Y:S02]  /*2900*/  @!P5 IMAD R13, R24, R42, R3 ;  /* 0x0000002a180dd224 */ /* 0x000fe400078e0203 */
[----:B------:R-:W-:-:S03]  /*2910*/  IMAD.WIDE.U32 R8, R12, R20, R8 ;  /* 0x000000140c087225 */ /* 0x000fc600078e0008 */
[----:B------:R1:W-:Y:S01]  /*2920*/  @!P5 STG.E.U8 desc[UR36][R6.64], R13 ;  /* 0x0000000d0600d986 */ /* 0x0003e2000c101124 */
[----:B------:R-:W-:Y:S01]  /*2930*/  IMAD.IADD R12, R17, 0x1, R9 ;  /* 0x00000001110c7824 */ /* 0x000fe200078e0209 */
[----:B------:R-:W-:Y:S01]  /*2940*/  IADD3 R8, P3, P4, R10, R58, R8 ;  /* 0x0000003a0a087210 */ /* 0x000fe20007c7e008 */
[----:B------:R-:W-:-:S12]  /*2950*/  @P2 BRA `(.L_x_44) ;  /* 0x00000000000c2947 */ /* 0x000fd80003800000 */
[----:B------:R-:W2:Y:S02]  /*2960*/  LDG.E.U8 R55, desc[UR36][R14.64+0x1] ;  /* 0x000001240e377981 */ /* 0x000ea4000c1e1100 */
[----:B--2---:R-:W-:-:S05]  /*2970*/  PRMT R0, R55, 0x8880, RZ ;  /* 0x0000888037007816 */ /* 0x004fca00000000ff */
[----:B------:R-:W-:-:S07]  /*2980*/  IMAD R3, R0, R43, RZ ;  /* 0x0000002b00037224 */ /* 0x000fce00078e02ff */
.L_x_44:
[----:B------:R-:W-:Y:S05]  /*2990*/  BSYNC B1 ;  /* 0x0000000000017941 */ /* 0x000fea0003800000 */
.L_x_43:
[----:B------:R-:W-:Y:S01]  /*29a0*/  ISETP.LT.OR P5, PT, R19, 0x1, !P0 ;  /* 0x000000011300780c */ /* 0x000fe200047a1670 */
[----:B------:R-:W-:Y:S01]  /*29b0*/  @!P2 IMAD R25, R25, R42, R3 ;  /* 0x0000002a1919a224 */ /* 0x000fe200078e0203 */
[----:B------:R-:W-:Y:S01]  /*29c0*/  BSSY B1, `(.L_x_45) ;  /* 0x000000a000017945 */ /* 0x000fe20003800000 */
[----:B------:R-:W-:Y:S02]  /*29d0*/  IADD3.X R9, R11, R59, R12, P3, P4 ;  /* 0x0000003b0b097210 */ /* 0x000fe40001fe840c */
[C---:B------:R-:W-:Y:S01]  /*29e0*/  ISETP.LT.OR P3, PT, R19.reuse, 0x2, !P0 ;  /* 0x000000021300780c */ /* 0x040fe20004761670 */
[----:B------:R2:W-:Y:S01]  /*29f0*/  @!P2 STG.E.U8 desc[UR36][R6.64+0x1], R25 ;  /* 0x000001190600a986 */ /* 0x0005e2000c101124 */
[C---:B------:R-:W-:Y:S02]  /*2a00*/  ISETP.LT.OR P4, PT, R19.reuse, 0x9, !P1 ;  /* 0x000000091300780c */ /* 0x040fe40004f81670 */
[----:B------:R-:W-:-:S04]  /*2a10*/  ISETP.LT.OR P2, PT, R19, 0xa, !P1 ;  /* 0x0000000a1300780c */ /* 0x000fc80004f41670 */
[----:B------:R-:W-:Y:S09]  /*2a20*/  @P5 BRA `(.L_x_46) ;  /* 0x00000000000c5947 */ /* 0x000ff20003800000 */
[----:B------:R-:W3:Y:S02]  /*2a30*/  LDG.E.U8 R55, desc[UR36][R8.64] ;  /* 0x0000002408377981 */ /* 0x000ee4000c1e1100 */
[----:B---3--:R-:W-:-:S05]  /*2a40*/  PRMT R0, R55, 0x8880, RZ ;  /* 0x0000888037007816 */ /* 0x008fca00000000ff */
[----:B------:R-:W-:-:S07]  /*2a50*/  IMAD R3, R0, R43, RZ ;  /* 0x0000002b00037224 */ /* 0x000fce00078e02ff */
.L_x_46:
[----:B------:R-:W-:Y:S05]  /*2a60*/  BSYNC B1 ;  /* 0x0000000000017941 */ /* 0x000fea0003800000 */
.L_x_45:
[----:B------:R-:W-:Y:S01]  /*2a70*/  @!P5 IMAD R11, R26, R42, R3 ;  /* 0x0000002a1a0bd224 */ /* 0x000fe200078e0203 */
[----:B------:R-:W-:Y:S04]  /*2a80*/  BSSY B1, `(.L_x_47) ;  /* 0x0000006000017945 */ /* 0x000fe80003800000 */
[----:B------:R3:W-:Y:S01]  /*2a90*/  @!P5 STG.E.U8 desc[UR36][R4.64], R11 ;  /* 0x0000000b0400d986 */ /* 0x0007e2000c101124 */
[----:B------:R-:W-:Y:S05]  /*2aa0*/  @P3 BRA `(.L_x_48) ;  /* 0x00000000000c3947 */ /* 0x000fea0003800000 */
[----:B------:R-:W4:Y:S02]  /*2ab0*/  LDG.E.U8 R55, desc[UR36][R8.64+0x1] ;  /* 0x0000012408377981 */ /* 0x000f24000c1e1100 */
[----:B----4-:R-:W-:-:S05]  /*2ac0*/  PRMT R0, R55, 0x8880, RZ ;  /* 0x0000888037007816 */ /* 0x010fca00000000ff */
[----:B------:R-:W-:-:S07]  /*2ad0*/  IMAD R3, R0, R43, RZ ;  /* 0x0000002b00037224 */ /* 0x000fce00078e02ff */
.L_x_48:
[----:B------:R-:W-:Y:S05]  /*2ae0*/  BSYNC B1 ;  /* 0x0000000000017941 */ /* 0x000fea0003800000 */
.L_x_47:
[----:B------:R-:W-:Y:S01]  /*2af0*/  @!P3 IMAD R27, R27, R42, R3 ;  /* 0x0000002a1b1bb224 */ /* 0x000fe200078e0203 */
[----:B------:R-:W-:Y:S04]  /*2b00*/  BSSY B1, `(.L_x_49) ;  /* 0x0000006000017945 */ /* 0x000fe80003800000 */
[----:B------:R4:W-:Y:S01]  /*2b10*/  @!P3 STG.E.U8 desc[UR36][R4.64+0x1], R27 ;  /* 0x0000011b0400b986 */ /* 0x0009e2000c101124 */
[----:B------:R-:W-:Y:S05]  /*2b20*/  @P4 BRA `(.L_x_50) ;  /* 0x00000000000c4947 */ /* 0x000fea0003800000 */
[----:B------:R-:W5:Y:S02]  /*2b30*/  LDG.E.U8 R55, desc[UR36][R14.64+0x8] ;  /* 0x000008240e377981 */ /* 0x000f64000c1e1100 */
[----:B-----5:R-:W-:-:S05]  /*2b40*/  PRMT R0, R55, 0x8880, RZ ;  /* 0x0000888037007816 */ /* 0x020fca00000000ff */
[----:B------:R-:W-:-:S07]  /*2b50*/  IMAD R3, R0, R43, RZ ;  /* 0x0000002b00037224 */ /* 0x000fce00078e02ff */
.L_x_50:
[----:B------:R-:W-:Y:S05]  /*2b60*/  BSYNC B1 ;  /* 0x0000000000017941 */ /* 0x000fea0003800000 */
.L_x_49:
[----:B---3--:R-:W-:Y:S01]  /*2b70*/  @!P4 IMAD R11, R28, R42, R3 ;  /* 0x0000002a1c0bc224 */ /* 0x008fe200078e0203 */
[----:B------:R-:W-:Y:S04]  /*2b80*/  BSSY B1, `(.L_x_51) ;  /* 0x0000006000017945 */ /* 0x000fe80003800000 */
[----:B------:R3:W-:Y:S01]  /*2b90*/  @!P4 STG.E.U8 desc[UR36][R6.64+0x8], R11 ;  /* 0x0000080b0600c986 */ /* 0x0007e2000c101124 */
[----:B------:R-:W-:Y:S05]  /*2ba0*/  @P2 BRA `(.L_x_52) ;  /* 0x00000000000c2947 */ /* 0x000fea0003800000 */
[----:B------:R-:W5:Y:S02]  /*2bb0*/  LDG.E.U8 R55, desc[UR36][R14.64+0x9] ;  /* 0x000009240e377981 */ /* 0x000f64000c1e1100 */
[----:B-----5:R-:W-:-:S05]  /*2bc0*/  PRMT R0, R55, 0x8880, RZ ;  /* 0x0000888037007816 */ /* 0x020fca00000000ff */
[----:B------:R-:W-:-:S07]  /*2bd0*/  IMAD R3, R0, R43, RZ ;  /* 0x0000002b00037224 */ /* 0x000fce00078e02ff */
.L_x_52:
[----:B------:R-:W-:Y:S05]  /*2be0*/  BSYNC B1 ;  /* 0x0000000000017941 */ /* 0x000fea0003800000 */
.L_x_51:
[----:B------:R-:W-:Y:S01]  /*2bf0*/  ISETP.LT.OR P4, PT, R19, 0x9, !P0 ;  /* 0x000000091300780c */ /* 0x000fe20004781670 */
[----:B------:R-:W-:Y:S01]  /*2c00*/  @!P2 IMAD R29, R29, R42, R3 ;  /* 0x0000002a1d1da224 */ /* 0x000fe200078e0203 */
[----:B------:R-:W-:Y:S01]  /*2c10*/  BSSY B1, `(.L_x_53) ;  /* 0x0000009000017945 */ /* 0x000fe20003800000 */
[C---:B------:R-:W-:Y:S02]  /*2c20*/  ISETP.LT.OR P3, PT, R19.reuse, 0xa, !P0 ;  /* 0x0000000a1300780c */ /* 0x040fe40004761670 */
[C---:B------:R-:W-:Y:S01]  /*2c30*/  ISETP.LT.OR P5, PT, R19.reuse, 0x11, !P1 ;  /* 0x000000111300780c */ /* 0x040fe20004fa1670 */
[----:B------:R0:W-:Y:S01]  /*2c40*/  @!P2 STG.E.U8 desc[UR36][R6.64+0x9], R29 ;  /* 0x0000091d0600a986 */ /* 0x0001e2000c101124 */
[----:B------:R-:W-:-:S06]  /*2c50*/  ISETP.LT.OR P2, PT, R19, 0x12, !P1 ;  /* 0x000000121300780c */ /* 0x000fcc0004f41670 */
[----:B------:R-:W-:Y:S07]  /*2c60*/  @P4 BRA `(.L_x_54) ;  /* 0x00000000000c4947 */ /* 0x000fee0003800000 */
[----:B------:R-:W5:Y:S02]  /*2c70*/  LDG.E.U8 R55, desc[UR36][R8.64+0x8] ;  /* 0x0000082408377981 */ /* 0x000f64000c1e1100 */
[----:B-----5:R-:W-:-:S05]  /*2c80*/  PRMT R0, R55, 0x8880, RZ ;  /* 0x0000888037007816 */ /* 0x020fca00000000ff */
[----:B------:R-:W-:-:S07]  /*2c90*/  IMAD R3, R0, R43, RZ ;  /* 0x0000002b00037224 */ /* 0x000fce00078e02ff */
.L_x_54:
[----:B------:R-:W-:Y:S05]  /*2ca0*/  BSYNC B1 ;  /* 0x0000000000017941 */ /* 0x000fea0003800000 */
.L_x_53:
[----:B---3--:R-:W-:Y:S01]  /*2cb0*/  @!P4 IMAD R11, R30, R42, R3 ;  /* 0x0000002a1e0bc224 */ /* 0x008fe200078e0203 */
[----:B------:R-:W-:Y:S04]  /*2cc0*/  BSSY B1, `(.L_x_55) ;  /* 0x0000006000017945 */ /* 0x000fe80003800000 */
[----:B------:R3:W-:Y:S01]  /*2cd0*/  @!P4 STG.E.U8 desc[UR36][R4.64+0x8], R11 ;  /* 0x0000080b0400c986 */ /* 0x0007e2000c101124 */
[----:B------:R-:W-:Y:S05]  /*2ce0*/  @P3 BRA `(.L_x_56) ;  /* 0x00000000000c3947 */ /* 0x000fea0003800000 */
[----:B------:R-:W5:Y:S02]  /*2cf0*/  LDG.E.U8 R55, desc[UR36][R8.64+0x9] ;  /* 0x0000092408377981 */ /* 0x000f64000c1e1100 */
[----:B-----5:R-:W-:-:S05]  /*2d00*/  PRMT R0, R55, 0x8880, RZ ;  /* 0x0000888037007816 */ /* 0x020fca00000000ff */
[----:B------:R-:W-:-:S07]  /*2d10*/  IMAD R3, R0, R43, RZ ;  /* 0x0000002b00037224 */ /* 0x000fce00078e02ff */
.L_x_56:
[----:B------:R-:W-:Y:S05]  /*2d20*/  BSYNC B1 ;  /* 0x0000000000017941 */ /* 0x000fea0003800000 */
.L_x_55:
[----:B------:R-:W-:Y:S01]  /*2d30*/  @!P3 IMAD R31, R31, R42, R3 ;  /* 0x0000002a1f1fb224 */ /* 0x000fe200078e0203 */
[----:B------:R-:W-:Y:S04]  /*2d40*/  BSSY B1, `(.L_x_57) ;  /* 0x0000006000017945 */ /* 0x000fe80003800000 */
[----:B------:R0:W-:Y:S01]  /*2d50*/  @!P3 STG.E.U8 desc[UR36][R4.64+0x9], R31 ;  /* 0x0000091f0400b986 */ /* 0x0001e2000c101124 */
[----:B------:R-:W-:Y:S05]  /*2d60*/  @P5 BRA `(.L_x_58) ;  /* 0x00000000000c5947 */ /* 0x000fea0003800000 */
[----:B------:R-:W5:Y:S02]  /*2d70*/  LDG.E.U8 R55, desc[UR36][R14.64+0x10] ;  /* 0x000010240e377981 */ /* 0x000f64000c1e1100 */
[----:B-----5:R-:W-:-:S05]  /*2d80*/  PRMT R0, R55, 0x8880, RZ ;  /* 0x0000888037007816 */ /* 0x020fca00000000ff */
[----:B------:R-:W-:-:S07]  /*2d90*/  IMAD R3, R0, R43, RZ ;  /* 0x0000002b00037224 */ /* 0x000fce00078e02ff */
.L_x_58:
[----:B------:R-:W-:Y:S05]  /*2da0*/  BSYNC B1 ;  /* 0x0000000000017941 */ /* 0x000fea0003800000 */
.L_x_57:
[----:B---3--:R-:W-:Y:S01]  /*2db0*/  @!P5 IMAD R11, R32, R42, R3 ;  /* 0x0000002a200bd224 */ /* 0x008fe200078e0203 */
[----:B------:R-:W-:Y:S04]  /*2dc0*/  BSSY B1, `(.L_x_59) ;  /* 0x0000006000017945 */ /* 0x000fe80003800000 */
[----:B------:R3:W-:Y:S01]  /*2dd0*/  @!P5 STG.E.U8 desc[UR36][R6.64+0x10], R11 ;  /* 0x0000100b0600d986 */ /* 0x0007e2000c101124 */
[----:B------:R-:W-:Y:S05]  /*2de0*/  @P2 BRA `(.L_x_60) ;  /* 0x00000000000c2947 */ /* 0x000fea0003800000 */
[----:B------:R-:W5:Y:S02]  /*2df0*/  LDG.E.U8 R55, desc[UR36][R14.64+0x11] ;  /* 0x000011240e377981 */ /* 0x000f64000c1e1100 */
[----:B-----5:R-:W-:-:S05]  /*2e00*/  PRMT R0, R55, 0x8880, RZ ;  /* 0x0000888037007816 */ /* 0x020fca00000000ff */
[----:B------:R-:W-:-:S07]  /*2e10*/  IMAD R3, R0, R43, RZ ;  /* 0x0000002b00037224 */ /* 0x000fce00078e02ff */
.L_x_60:
[----:B------:R-:W-:Y:S05]  /*2e20*/  BSYNC B1 ;  /* 0x0000000000017941 */ /* 0x000fea0003800000 */
.L_x_59:
[----:B------:R-:W-:Y:S01]  /*2e30*/  ISETP.LT.OR P4, PT, R19, 0x11, !P0 ;  /* 0x000000111300780c */ /* 0x000fe20004781670 */
[----:B------:R-:W-:Y:S01]  /*2e40*/  @!P2 IMAD R33, R33, R42, R3 ;  /* 0x0000002a2121a224 */ /* 0x000fe200078e0203 */
[----:B------:R-:W-:Y:S01]  /*2e50*/  BSSY B1, `(.L_x_61) ;  /* 0x000000a000017945 */ /* 0x000fe20003800000 */
[C---:B------:R-:W-:Y:S02]  /*2e60*/  ISETP.LT.OR P3, PT, R19.reuse, 0x12, !P0 ;  /* 0x000000121300780c */ /* 0x040fe40004761670 */
[C---:B------:R-:W-:Y:S01]  /*2e70*/  ISETP.LT.OR P5, PT, R19.reuse, 0x19, !P0 ;  /* 0x000000191300780c */ /* 0x040fe200047a1670 */
[----:B------:R0:W-:Y:S01]  /*2e80*/  @!P2 STG.E.U8 desc[UR36][R6.64+0x11], R33 ;  /* 0x000011210600a986 */ /* 0x0001e2000c101124 */
[C---:B------:R-:W-:Y:S02]  /*2e90*/  ISETP.LT.OR P2, PT, R19.reuse, 0x19, !P1 ;  /* 0x000000191300780c */ /* 0x040fe40004f41670 */
[----:B------:R-:W-:-:S04]  /*2ea0*/  ISETP.LT.OR P1, PT, R19, 0x1a, !P1 ;  /* 0x0000001a1300780c */ /* 0x000fc80004f21670 */
[----:B------:R-:W-:Y:S09]  /*2eb0*/  @P4 BRA `(.L_x_62) ;  /* 0x00000000000c4947 */ /* 0x000ff20003800000 */
[----:B------:R-:W5:Y:S02]  /*2ec0*/  LDG.E.U8 R55, desc[UR36][R8.64+0x10] ;  /* 0x0000102408377981 */ /* 0x000f64000c1e1100 */
[----:B-----5:R-:W-:-:S05]  /*2ed0*/  PRMT R0, R55, 0x8880, RZ ;  /* 0x0000888037007816 */ /* 0x020fca00000000ff */
[----:B------:R-:W-:-:S07]  /*2ee0*/  IMAD R3, R0, R43, RZ ;  /* 0x0000002b00037224 */ /* 0x000fce00078e02ff */
.L_x_62:
[----:B------:R-:W-:Y:S05]  /*2ef0*/  BSYNC B1 ;  /* 0x0000000000017941 */ /* 0x000fea0003800000 */
.L_x_61:
[----:B---3--:R-:W-:Y:S01]  /*2f00*/  @!P4 IMAD R11, R34, R42, R3 ;  /* 0x0000002a220bc224 */ /* 0x008fe200078e0203 */
[----:B------:R-:W-:Y:S04]  /*2f10*/  BSSY B1, `(.L_x_63) ;  /* 0x0000006000017945 */ /* 0x000fe80003800000 */
[----:B------:R3:W-:Y:S01]  /*2f20*/  @!P4 STG.E.U8 desc[UR36][R4.64+0x10], R11 ;  /* 0x0000100b0400c986 */ /* 0x0007e2000c101124 */
[----:B------:R-:W-:Y:S05]  /*2f30*/  @P3 BRA `(.L_x_64) ;  /* 0x00000000000c3947 */ /* 0x000fea0003800000 */
[----:B------:R-:W5:Y:S02]  /*2f40*/  LDG.E.U8 R55, desc[UR36][R8.64+0x11] ;  /* 0x0000112408377981 */ /* 0x000f64000c1e1100 */
[----:B-----5:R-:W-:-:S05]  /*2f50*/  PRMT R0, R55, 0x8880, RZ ;  /* 0x0000888037007816 */ /* 0x020fca00000000ff */
[----:B------:R-:W-:-:S07]  /*2f60*/  IMAD R3, R0, R43, RZ ;  /* 0x0000002b00037224 */ /* 0x000fce00078e02ff */
.L_x_64:
[----:B------:R-:W-:Y:S05]  /*2f70*/  BSYNC B1 ;  /* 0x0000000000017941 */ /* 0x000fea0003800000 */
.L_x_63:
[----:B------:R-:W-:Y:S01]  /*2f80*/  @!P3 IMAD R35, R35, R42, R3 ;  /* 0x0000002a2323b224 */ /* 0x000fe200078e0203 */
[----:B------:R-:W-:Y:S04]  /*2f90*/  BSSY B1, `(.L_x_65) ;  /* 0x0000006000017945 */ /* 0x000fe80003800000 */
[----:B------:R0:W-:Y:S01]  /*2fa0*/  @!P3 STG.E.U8 desc[UR36][R4.64+0x11], R35 ;  /* 0x000011230400b986 */ /* 0x0001e2000c101124 */
[----:B------:R-:W-:Y:S05]  /*2fb0*/  @P2 BRA `(.L_x_66) ;  /* 0x00000000000c2947 */ /* 0x000fea0003800000 */
[----:B------:R-:W5:Y:S02]  /*2fc0*/  LDG.E.U8 R55, desc[UR36][R14.64+0x18] ;  /* 0x000018240e377981 */ /* 0x000f64000c1e1100 */
[----:B-----5:R-:W-:-:S05]  /*2fd0*/  PRMT R0, R55, 0x8880, RZ ;  /* 0x0000888037007816 */ /* 0x020fca00000000ff */
[----:B------:R-:W-:-:S07]  /*2fe0*/  IMAD R3, R0, R43, RZ ;  /* 0x0000002b00037224 */ /* 0x000fce00078e02ff */
.L_x_66:
[----:B------:R-:W-:Y:S05]  /*2ff0*/  BSYNC B1 ;  /* 0x0000000000017941 */ /* 0x000fea0003800000 */
.L_x_65:
[----:B---3--:R-:W-:Y:S01]  /*3000*/  @!P2 IMAD R11, R36, R42, R3 ;  /* 0x0000002a240ba224 */ /* 0x008fe200078e0203 */
[----:B------:R-:W-:Y:S04]  /*3010*/  BSSY B1, `(.L_x_67) ;  /* 0x0000006000017945 */ /* 0x000fe80003800000 */
[----:B------:R3:W-:Y:S01]  /*3020*/  @!P2 STG.E.U8 desc[UR36][R6.64+0x18], R11 ;  /* 0x0000180b0600a986 */ /* 0x0007e2000c101124 */
[----:B------:R-:W-:Y:S05]  /*3030*/  @P1 BRA `(.L_x_68) ;  /* 0x00000000000c1947 */ /* 0x000fea0003800000 */
[----:B------:R-:W5:Y:S02]  /*3040*/  LDG.E.U8 R55, desc[UR36][R14.64+0x19] ;  /* 0x000019240e377981 */ /* 0x000f64000c1e1100 */
[----:B-----5:R-:W-:-:S05]  /*3050*/  PRMT R0, R55, 0x8880, RZ ;  /* 0x0000888037007816 */ /* 0x020fca00000000ff */
[----:B------:R-:W-:-:S07]  /*3060*/  IMAD R3, R0, R43, RZ ;  /* 0x0000002b00037224 */ /* 0x000fce00078e02ff */
.L_x_68:
[----:B------:R-:W-:Y:S05]  /*3070*/  BSYNC B1 ;  /* 0x0000000000017941 */ /* 0x000fea0003800000 */
.L_x_67:
[----:B------:R-:W-:Y:S01]  /*3080*/  @!P1 IMAD R37, R37, R42, R3 ;  /* 0x0000002a25259224 */ /* 0x000fe200078e0203 */
[----:B------:R-:W-:Y:S04]  /*3090*/  BSSY B1, `(.L_x_69) ;  /* 0x0000006000017945 */ /* 0x000fe80003800000 */
[----:B------:R0:W-:Y:S01]  /*30a0*/  @!P1 STG.E.U8 desc[UR36][R6.64+0x19], R37 ;  /* 0x0000192506009986 */ /* 0x0001e2000c101124 */
[----:B------:R-:W-:Y:S05]  /*30b0*/  @P5 BRA `(.L_x_70) ;  /* 0x00000000000c5947 */ /* 0x000fea0003800000 */
[----:B------:R-:W5:Y:S02]  /*30c0*/  LDG.E.U8 R55, desc[UR36][R8.64+0x18] ;  /* 0x0000182408377981 */ /* 0x000f64000c1e1100 */
[----:B-----5:R-:W-:-:S05]  /*30d0*/  PRMT R0, R55, 0x8880, RZ ;  /* 0x0000888037007816 */ /* 0x020fca00000000ff */
[----:B------:R-:W-:-:S07]  /*30e0*/  IMAD R3, R0, R43, RZ ;  /* 0x0000002b00037224 */ /* 0x000fce00078e02ff */
.L_x_70:
[----:B------:R-:W-:Y:S05]  /*30f0*/  BSYNC B1 ;  /* 0x0000000000017941 */ /* 0x000fea0003800000 */
.L_x_69:
[----:B0123--:R-:W-:Y:S01]  /*3100*/  @!P5 IMAD R7, R38, R42, R3 ;  /* 0x0000002a2607d224 */ /* 0x00ffe200078e0203 */
[----:B------:R-:W-:Y:S01]  /*3110*/  ISETP.LT.OR P0, PT, R19, 0x1a, !P0 ;  /* 0x0000001a1300780c */ /* 0x000fe20004701670 */
[----:B------:R-:W-:Y:S03]  /*3120*/  BSSY B1, `(.L_x_71) ;  /* 0x0000006000017945 */ /* 0x000fe60003800000 */
[----:B------:R0:W-:Y:S09]  /*3130*/  @!P5 STG.E.U8 desc[UR36][R4.64+0x18], R7 ;  /* 0x000018070400d986 */ /* 0x0001f2000c101124 */
[----:B------:R-:W-:Y:S05]  /*3140*/  @P0 BRA `(.L_x_72) ;  /* 0x00000000000c0947 */ /* 0x000fea0003800000 */
[----:B------:R-:W2:Y:S02]  /*3150*/  LDG.E.U8 R55, desc[UR36][R8.64+0x19] ;  /* 0x0000192408377981 */ /* 0x000ea4000c1e1100 */
[----:B--2---:R-:W-:-:S05]  /*3160*/  PRMT R0, R55, 0x8880, RZ ;  /* 0x0000888037007816 */ /* 0x004fca00000000ff */
[----:B------:R-:W-:-:S07]  /*3170*/  IMAD R3, R0, R43, RZ ;  /* 0x0000002b00037224 */ /* 0x000fce00078e02ff */
.L_x_72:
[----:B------:R-:W-:Y:S05]  /*3180*/  BSYNC B1 ;  /* 0x0000000000017941 */ /* 0x000fea0003800000 */
.L_x_71:
[----:B------:R-:W-:Y:S01]  /*3190*/  IMAD R3, R39, R42, R3 ;  /* 0x0000002a27037224 */ /* 0x000fe200078e0203 */
[----:B------:R-:W-:Y:S06]  /*31a0*/  @P0 BRA `(.L_x_73) ;  /* 0x0000000000d00947 */ /* 0x000fec0003800000 */
[----:B------:R2:W-:Y:S01]  /*31b0*/  STG.E.U8 desc[UR36][R4.64+0x19], R3 ;  /* 0x0000190304007986 */ /* 0x0005e2000c101124 */
[----:B------:R-:W-:Y:S05]  /*31c0*/  BRA `(.L_x_73) ;  /* 0x0000000000c87947 */ /* 0x000fea0003800000 */
.L_x_40:
[C---:B------:R-:W-:Y:S02]  /*31d0*/  ISETP.GE.AND P1, PT, R3.reuse, 0x1, PT ;  /* 0x000000010300780c */ /* 0x040fe40003f26270 */
[----:B------:R-:W-:Y:S02]  /*31e0*/  ISETP.GE.AND P0, PT, R3, 0x9, PT ;  /* 0x000000090300780c */ /* 0x000fe40003f06270 */
[C---:B------:R-:W-:Y:S02]  /*31f0*/  ISETP.LT.OR P4, PT, R19.reuse, 0x1, !P1 ;  /* 0x000000011300780c */ /* 0x040fe40004f81670 */
[C---:B------:R-:W-:Y:S02]  /*3200*/  ISETP.LT.OR P3, PT, R19.reuse, 0x2, !P1 ;  /* 0x000000021300780c */ /* 0x040fe40004f61670 */
[C---:B------:R-:W-:Y:S02]  /*3210*/  ISETP.LT.OR P2, PT, R19.reuse, 0x1, !P0 ;  /* 0x000000011300780c */ /* 0x040fe40004741670 */
[----:B------:R-:W-:-:S07]  /*3220*/  ISETP.LT.OR P5, PT, R19, 0x2, !P0 ;  /* 0x000000021300780c */ /* 0x000fce00047a1670 */
[-C--:B------:R-:W-:Y:S02]  /*3230*/  @!P4 IMAD R3, R24, R42.reuse, RZ ;  /* 0x0000002a1803c224 */ /* 0x080fe400078e02ff */
[-C--:B------:R-:W-:Y:S02]  /*3240*/  @!P3 IMAD R25, R25, R42.reuse, RZ ;  /* 0x0000002a1919b224 */ /* 0x080fe400078e02ff */
[-C--:B------:R-:W-:Y:S01]  /*3250*/  @!P2 IMAD R9, R26, R42.reuse, RZ ;  /* 0x0000002a1a09a224 */ /* 0x080fe200078e02ff */
[----:B------:R0:W-:Y:S01]  /*3260*/  @!P4 STG.E.U8 desc[UR36][R6.64], R3 ;  /* 0x000000030600c986 */ /* 0x0001e2000c101124 */
[----:B------:R-:W-:Y:S01]  /*3270*/  ISETP.LT.OR P4, PT, R19, 0x9, !P1 ;  /* 0x000000091300780c */ /* 0x000fe20004f81670 */
[----:B------:R-:W-:Y:S02]  /*3280*/  @!P5 IMAD R27, R27, R42, RZ ;  /* 0x0000002a1b1bd224 */ /* 0x000fe400078e02ff */
[----:B------:R-:W-:Y:S01]  /*3290*/  @!P3 STG.E.U8 desc[UR36][R6.64+0x1], R25 ;  /* 0x000001190600b986 */ /* 0x000fe2000c101124 */
[----:B------:R-:W-:-:S03]  /*32a0*/  ISETP.LT.OR P3, PT, R19, 0xa, !P1 ;  /* 0x0000000a1300780c */ /* 0x000fc60004f61670 */
[----:B------:R1:W-:Y:S01]  /*32b0*/  @!P2 STG.E.U8 desc[UR36][R4.64], R9 ;  /* 0x000000090400a986 */ /* 0x0003e2000c101124 */
[----:B------:R-:W-:-:S03]  /*32c0*/  ISETP.LT.OR P2, PT, R19, 0x9, !P0 ;  /* 0x000000091300780c */ /* 0x000fc60004741670 */
[----:B------:R-:W-:Y:S01]  /*32d0*/  @!P5 STG.E.U8 desc[UR36][R4.64+0x1], R27 ;  /* 0x0000011b0400d986 */ /* 0x000fe2000c101124 */
[----:B------:R-:W-:Y:S01]  /*32e0*/  ISETP.LT.OR P5, PT, R19, 0xa, !P0 ;  /* 0x0000000a1300780c */ /* 0x000fe200047a1670 */
[----:B------:R-:W-:-:S04]  /*32f0*/  @!P4 IMAD R11, R28, R42, RZ ;  /* 0x0000002a1c0bc224 */ /* 0x000fc800078e02ff */
[-C--:B------:R-:W-:Y:S01]  /*3300*/  @!P3 IMAD R29, R29, R42.reuse, RZ ;  /* 0x0000002a1d1db224 */ /* 0x080fe200078e02ff */
[----:B------:R2:W-:Y:S01]  /*3310*/  @!P4 STG.E.U8 desc[UR36][R6.64+0x8], R11 ;  /* 0x0000080b0600c986 */ /* 0x0005e2000c101124 */
[C---:B------:R-:W-:Y:S02]  /*3320*/  ISETP.LT.OR P4, PT, R19.reuse, 0x12, !P1 ;  /* 0x000000121300780c */ /* 0x040fe40004f81670 */
[-C--:B0-----:R-:W-:Y:S01]  /*3330*/  @!P2 IMAD R3, R30, R42.reuse, RZ ;  /* 0x0000002a1e03a224 */ /* 0x081fe200078e02ff */
[----:B------:R-:W-:Y:S01]  /*3340*/  @!P3 STG.E.U8 desc[UR36][R6.64+0x9], R29 ;  /* 0x0000091d0600b986 */ /* 0x000fe2000c101124 */
[----:B------:R-:W-:Y:S02]  /*3350*/  ISETP.LT.OR P3, PT, R19, 0x11, !P1 ;  /* 0x000000111300780c */ /* 0x000fe40004f61670 */
[----:B------:R-:W-:Y:S01]  /*3360*/  @!P5 IMAD R31, R31, R42, RZ ;  /* 0x0000002a1f1fd224 */ /* 0x000fe200078e02ff */
[----:B------:R-:W-:Y:S01]  /*3370*/  @!P2 STG.E.U8 desc[UR36][R4.64+0x8], R3 ;  /* 0x000008030400a986 */ /* 0x000fe2000c101124 */
[----:B------:R-:W-:-:S03]  /*3380*/  ISETP.LT.OR P2, PT, R19, 0x11, !P0 ;  /* 0x000000111300780c */ /* 0x000fc60004741670 */
[----:B------:R-:W-:Y:S01]  /*3390*/  @!P5 STG.E.U8 desc[UR36][R4.64+0x9], R31 ;  /* 0x0000091f0400d986 */ /* 0x000fe2000c101124 */
[----:B------:R-:W-:Y:S01]  /*33a0*/  ISETP.LT.OR P5, PT, R19, 0x19, !P0 ;  /* 0x000000191300780c */ /* 0x000fe200047a1670 */
[----:B------:R-:W-:-:S04]  /*33b0*/  @!P4 IMAD R33, R33, R42, RZ ;  /* 0x0000002a2121c224 */ /* 0x000fc800078e02ff */
[-C--:B-1----:R-:W-:Y:S01]  /*33c0*/  @!P3 IMAD R9, R32, R42.reuse, RZ ;  /* 0x0000002a2009b224 */ /* 0x082fe200078e02ff */
[----:B------:R-:W-:Y:S01]  /*33d0*/  @!P4 STG.E.U8 desc[UR36][R6.64+0x11], R33 ;  /* 0x000011210600c986 */ /* 0x000fe2000c101124 */
[C---:B------:R-:W-:Y:S02]  /*33e0*/  ISETP.LT.OR P4, PT, R19.reuse, 0x12, !P0 ;  /* 0x000000121300780c */ /* 0x040fe40004781670 */
[C---:B------:R-:W-:Y:S01]  /*33f0*/  ISETP.LT.OR P0, PT, R19.reuse, 0x1a, !P0 ;  /* 0x0000001a1300780c */ /* 0x040fe20004701670 */
[----:B------:R0:W-:Y:S01]  /*3400*/  @!P3 STG.E.U8 desc[UR36][R6.64+0x10], R9 ;  /* 0x000010090600b986 */ /* 0x0001e2000c101124 */
[C---:B------:R-:W-:Y:S01]  /*3410*/  ISETP.LT.OR P3, PT, R19.reuse, 0x19, !P1 ;  /* 0x000000191300780c */ /* 0x040fe20004f61670 */
[----:B--2---:R-:W-:Y:S01]  /*3420*/  @!P2 IMAD R11, R34, R42, RZ ;  /* 0x0000002a220ba224 */ /* 0x004fe200078e02ff */
[----:B------:R-:W-:-:S04]  /*3430*/  ISETP.LT.OR P1, PT, R19, 0x1a, !P1 ;  /* 0x0000001a1300780c */ /* 0x000fc80004f21670 */
[----:B------:R1:W-:Y:S03]  /*3440*/  @!P2 STG.E.U8 desc[UR36][R4.64+0x10], R11 ;  /* 0x0000100b0400a986 */ /* 0x0003e6000c101124 */
[-C--:B------:R-:W-:Y:S02]  /*3450*/  @!P4 IMAD R35, R35, R42.reuse, RZ ;  /* 0x0000002a2323c224 */ /* 0x080fe400078e02ff */
[-C--:B0-----:R-:W-:Y:S02]  /*3460*/  @!P5 IMAD R9, R38, R42.reuse, RZ ;  /* 0x0000002a2609d224 */ /* 0x081fe400078e02ff */
[-C--:B------:R-:W-:Y:S01]  /*3470*/  @!P3 IMAD R3, R36, R42.reuse, RZ ;  /* 0x0000002a2403b224 */ /* 0x080fe200078e02ff */
[----:B------:R1:W-:Y:S01]  /*3480*/  @!P4 STG.E.U8 desc[UR36][R4.64+0x11], R35 ;  /* 0x000011230400c986 */ /* 0x0003e2000c101124 */
[-C--:B------:R-:W-:Y:S02]  /*3490*/  @!P1 IMAD R37, R37, R42.reuse, RZ ;  /* 0x0000002a25259224 */ /* 0x080fe400078e02ff */
[----:B------:R-:W-:Y:S01]  /*34a0*/  @!P0 IMAD R39, R39, R42, RZ ;  /* 0x0000002a27278224 */ /* 0x000fe200078e02ff */
[----:B------:R1:W-:Y:S04]  /*34b0*/  @!P3 STG.E.U8 desc[UR36][R6.64+0x18], R3 ;  /* 0x000018030600b986 */ /* 0x0003e8000c101124 */
[----:B------:R1:W-:Y:S04]  /*34c0*/  @!P1 STG.E.U8 desc[UR36][R6.64+0x19], R37 ;  /* 0x0000192506009986 */ /* 0x0003e8000c101124 */
[----:B------:R1:W-:Y:S04]  /*34d0*/  @!P5 STG.E.U8 desc[UR36][R4.64+0x18], R9 ;  /* 0x000018090400d986 */ /* 0x0003e8000c101124 */
[----:B------:R1:W-:Y:S02]  /*34e0*/  @!P0 STG.E.U8 desc[UR36][R4.64+0x19], R39 ;  /* 0x0000192704008986 */ /* 0x0003e4000c101124 */
.L_x_73:
[----:B------:R-:W-:Y:S05]  /*34f0*/  BSYNC B0 ;  /* 0x0000000000007941 */ /* 0x000fea0003800000 */
.L_x_39:
[----:B012-4-:R-:W2:Y:S01]  /*3500*/  LDL.64 R4, [R1] ;  /* 0x0000000001047983 */ /* 0x017ea20000100a00 */
[----:B------:R-:W-:Y:S01]  /*3510*/  ULDC.64 UR4, c[0x0][0x650] ;  /* 0x0001940000047ab9 */ /* 0x000fe20000000a00 */
[----:B------:R-:W-:Y:S02]  /*3520*/  IMAD.U32 R0, RZ, RZ, UR44 ;  /* 0x0000002cff007e24 */ /* 0x000fe4000f8e00ff */
[----:B------:R-:W-:Y:S02]  /*3530*/  IMAD.MOV.U32 R19, RZ, RZ, -0x1 ;  /* 0xffffffffff137424 */ /* 0x000fe400078e00ff */
[----:B------:R0:W-:Y:S01]  /*3540*/  SYNCS.ARRIVE.TRANS64.A1T0 RZ, [R0+UR48], RZ ;  /* 0x000000ff00ff79a7 */ /* 0x0001e20008100030 */
[----:B------:R-:W-:Y:S02]  /*3550*/  IMAD.MOV.U32 R22, RZ, RZ, -0x1 ;  /* 0xffffffffff167424 */ /* 0x000fe400078e00ff */
[----:B------:R-:W-:Y:S01]  /*3560*/  IMAD.MOV.U32 R17, RZ, RZ, -0x1 ;  /* 0xffffffffff117424 */ /* 0x000fe200078e00ff */
[----:B0-----:R-:W-:-:S02]  /*3570*/  PRMT R0, RZ, 0x7610, R0 ;  /* 0x00007610ff007816 */ /* 0x001fc40000000000 */
[----:B--2---:R-:W-:-:S05]  /*3580*/  LEA R18, P0, R4, R18, 0x1 ;  /* 0x0000001204127211 */ /* 0x004fca00078008ff */
[----:B------:R-:W-:Y:S01]  /*3590*/  IMAD.X R2, R51, 0x1, R2, P0 ;  /* 0x0000000133027824 */ /* 0x000fe200000e0602 */
[----:B------:R-:W-:-:S04]  /*35a0*/  ISETP.GE.U32.AND P0, PT, R18, UR4, PT ;  /* 0x0000000412007c0c */ /* 0x000fc8000bf06070 */
[----:B------:R-:W-:-:S13]  /*35b0*/  ISETP.GE.U32.AND.EX P0, PT, R2, UR5, PT, P0 ;  /* 0x0000000502007c0c */ /* 0x000fda000bf06100 */
[----:B------:R-:W-:Y:S05]  /*35c0*/  @P0 BRA `(.L_x_74) ;  /* 0x0000000400500947 */ /* 0x000fea0003800000 */
[----:B------:R-:W0:Y:S01]  /*35d0*/  LDC.64 R10, c[0x0][0x628] ;  /* 0x00018a00ff0a7b82 */ /* 0x000e220000000a00 */
[----:B------:R-:W1:Y:S01]  /*35e0*/  S2R R12, SR_CTAID.X ;  /* 0x00000000000c7919 */ /* 0x000e620000002500 */
[----:B------:R-:W-:Y:S02]  /*35f0*/  IMAD.MOV.U32 R8, RZ, RZ, R18 ;  /* 0x000000ffff087224 */ /* 0x000fe400078e0012 */
[----:B------:R-:W-:Y:S01]  /*3600*/  IMAD.MOV.U32 R9, RZ, RZ, R2 ;  /* 0x000000ffff097224 */ /* 0x000fe200078e0002 */
[----:B------:R-:W2:Y:S03]  /*3610*/  S2R R20, SR_CTAID.Y ;  /* 0x0000000000147919 */ /* 0x000ea60000002600 */
[----:B------:R-:W3:Y:S08]  /*3620*/  LDC R0, c[0x0][0x630] ;  /* 0x00018c00ff007b82 */ /* 0x000ef00000000800 */
[----:B------:R-:W4:Y:S01]  /*3630*/  LDC.64 R14, c[0x0][0x620] ;  /* 0x00018800ff0e7b82 */ /* 0x000f220000000a00 */
[----:B0-----:R-:W-:-:S04]  /*3640*/  ISETP.NE.U32.AND P0, PT, R10, RZ, PT ;  /* 0x000000ff0a00720c */ /* 0x001fc80003f05070 */
[----:B------:R-:W-:-:S13]  /*3650*/  ISETP.NE.AND.EX P0, PT, R11, RZ, PT, P0 ;  /* 0x000000ff0b00720c */ /* 0x000fda0003f05300 */
[----:B-1234-:R-:W-:Y:S05]  /*3660*/  @!P0 BRA `(.L_x_75) ;  /* 0x0000000000288947 */ /* 0x01efea0003800000 */
[----:B------:R-:W0:Y:S02]  /*3670*/  LDC R3, c[0x0][0x634] ;  /* 0x00018d00ff037b82 */ /* 0x000e240000000800 */
        /* <DEDUP_REMOVED lines=9> */
.L_x_75:
[-CC-:B------:R-:W-:Y:S01]  /*3710*/  SHF.R.U64 R17, R8, R0.reuse, R9.reuse ;  /* 0x0000000008117219 */ /* 0x180fe20000001209 */
[----:B------:R-:W0:Y:S01]  /*3720*/  LDC.64 R24, c[0x0][0x640] ;  /* 0x00019000ff187b82 */ /* 0x000e220000000a00 */
[----:B------:R-:W-:Y:S01]  /*3730*/  SHF.R.U32.HI R0, RZ, R0, R9 ;  /* 0x00000000ff007219 */ /* 0x000fe20000011609 */
[----:B------:R-:W-:Y:S01]  /*3740*/  IMAD.MOV.U32 R19, RZ, RZ, R2 ;  /* 0x000000ffff137224 */ /* 0x000fe200078e0002 */
[----:B------:R-:W-:Y:S01]  /*3750*/  IADD3 R3, P0, RZ, -R17, RZ ;  /* 0x80000011ff037210 */ /* 0x000fe20007f1e0ff */
[----:B------:R-:W-:Y:S01]  /*3760*/  ULDC UR4, c[0x0][0x150] ;  /* 0x0000540000047ab9 */ /* 0x000fe20000000800 */
[----:B------:R-:W-:-:S03]  /*3770*/  I2FP.F32.U32 R7, R12 ;  /* 0x0000000c00077245 */ /* 0x000fc60000201000 */
[----:B------:R-:W1:Y:S01]  /*3780*/  LDC R6, c[0x0][0x618] ;  /* 0x00018600ff067b82 */ /* 0x000e620000000800 */
[----:B------:R-:W-:Y:S02]  /*3790*/  IMAD.X R5, RZ, RZ, ~R0, P0 ;  /* 0x000000ffff057224 */ /* 0x000fe400000e0e00 */
[----:B------:R-:W-:Y:S01]  /*37a0*/  FMUL R7, R7, UR4 ;  /* 0x0000000407077c20 */ /* 0x000fe20008400000 */
[----:B------:R-:W-:Y:S01]  /*37b0*/  ULDC UR4, c[0x0][0x154] ;  /* 0x0000550000047ab9 */ /* 0x000fe20000000800 */
[-C--:B------:R-:W-:Y:S02]  /*37c0*/  IMAD R0, R5, R14.reuse, RZ ;  /* 0x0000000e05007224 */ /* 0x080fe400078e02ff */
[C---:B------:R-:W-:Y:S01]  /*37d0*/  IMAD.WIDE.U32 R4, R3.reuse, R14, R18 ;  /* 0x0000000e03047225 */ /* 0x040fe200078e0012 */
[----:B------:R-:W2:Y:S01]  /*37e0*/  LDC R8, c[0x0][0x608] ;  /* 0x00018200ff087b82 */ /* 0x000ea20000000800 */
[----:B------:R-:W3:Y:S02]  /*37f0*/  F2I.U32.TRUNC.NTZ R7, R7 ;  /* 0x0000000700077305 */ /* 0x000ee4000020f000 */
[----:B------:R-:W-:Y:S01]  /*3800*/  IMAD R3, R3, R15, R0 ;  /* 0x0000000f03037224 */ /* 0x000fe200078e0200 */
[----:B------:R-:W-:-:S03]  /*3810*/  I2FP.F32.U32 R0, R20 ;  /* 0x0000001400007245 */ /* 0x000fc60000201000 */
[----:B------:R-:W-:Y:S01]  /*3820*/  IMAD.IADD R3, R5, 0x1, R3 ;  /* 0x0000000105037824 */ /* 0x000fe200078e0203 */
[----:B------:R-:W4:Y:S01]  /*3830*/  LDC R11, c[0x0][0x658] ;  /* 0x00019600ff0b7b82 */ /* 0x000f220000000800 */
[----:B0-----:R-:W-:-:S04]  /*3840*/  ISETP.NE.U32.AND P0, PT, R24, RZ, PT ;  /* 0x000000ff1800720c */ /* 0x001fc80003f05070 */
[----:B------:R-:W-:-:S03]  /*3850*/  ISETP.NE.AND.EX P0, PT, R25, RZ, PT, P0 ;  /* 0x000000ff1900720c */ /* 0x000fc60003f05300 */
[----:B------:R-:W0:Y:S01]  /*3860*/  LDC R9, c[0x0][0x144] ;  /* 0x00005100ff097b82 */ /* 0x000e220000000800 */
[-C--:B-1----:R-:W-:Y:S01]  /*3870*/  SHF.R.U64 R10, R4, R6.reuse, R3 ;  /* 0x00000006040a7219 */ /* 0x082fe20000001203 */
[----:B---3--:R-:W-:Y:S01]  /*3880*/  IMAD.MOV R7, RZ, RZ, -R7 ;  /* 0x000000ffff077224 */ /* 0x008fe200078e0a07 */
[----:B------:R-:W-:Y:S01]  /*3890*/  SHF.R.U32.HI R3, RZ, R6, R3 ;  /* 0x00000006ff037219 */ /* 0x000fe20000011603 */
[----:B------:R-:W-:-:S04]  /*38a0*/  FMUL R6, R0, UR4 ;  /* 0x0000000400067c20 */ /* 0x000fc80008400000 */
[----:B------:R-:W1:Y:S01]  /*38b0*/  LDC R19, c[0x0][0x148] ;  /* 0x00005200ff137b82 */ /* 0x000e620000000800 */
[----:B------:R3:W0:Y:S01]  /*38c0*/  F2I.U32.TRUNC.NTZ R14, R6 ;  /* 0x00000006000e7305 */ /* 0x000622000020f000 */
[-CC-:B--2---:R-:W-:Y:S02]  /*38d0*/  SHF.R.U64 R13, R10, R8.reuse, R3.reuse ;  /* 0x000000080a0d7219 */ /* 0x184fe40000001203 */
[----:B------:R-:W-:-:S04]  /*38e0*/  SHF.R.U32.HI R0, RZ, R8, R3 ;  /* 0x00000008ff007219 */ /* 0x000fc80000011603 */
[----:B------:R-:W2:Y:S01]  /*38f0*/  LDC R21, c[0x0][0x648] ;  /* 0x00019200ff157b82 */ /* 0x000ea20000000800 */
[-CC-:B----4-:R-:W-:Y:S02]  /*3900*/  SHF.R.U64 R15, R13, R11.reuse, R0.reuse ;  /* 0x0000000b0d0f7219 */ /* 0x190fe40000001200 */
[----:B------:R-:W-:-:S03]  /*3910*/  SHF.R.U32.HI R5, RZ, R11, R0 ;  /* 0x0000000bff057219 */ /* 0x000fc60000011600 */
[----:B------:R-:W-:Y:S02]  /*3920*/  IMAD.MOV.U32 R4, RZ, RZ, R15 ;  /* 0x000000ffff047224 */ /* 0x000fe400078e000f */
[----:B------:R-:W4:Y:S01]  /*3930*/  LDC R22, c[0x0][0x638] ;  /* 0x00018e00ff167b82 */ /* 0x000f220000000800 */
[----:B0-----:R-:W-:-:S07]  /*3940*/  IMAD R12, R9, R7, R12 ;  /* 0x00000007090c7224 */ /* 0x001fce00078e020c */
[----:B------:R-:W0:Y:S08]  /*3950*/  LDC R26, c[0x0][0x610] ;  /* 0x00018400ff1a7b82 */ /* 0x000e300000000800 */
[----:B------:R-:W0:Y:S01]  /*3960*/  LDC R27, c[0x0][0x600] ;  /* 0x00018000ff1b7b82 */ /* 0x000e220000000800 */
[----:B-123--:R-:W-:Y:S05]  /*3970*/  @!P0 BRA `(.L_x_76) ;  /* 0x0000000000288947 */ /* 0x00efea0003800000 */
[----:B------:R-:W1:Y:S02]  /*3980*/  LDC R0, c[0x0][0x64c] ;  /* 0x00019300ff007b82 */ /* 0x000e640000000800 */
[----:B-1----:R-:W-:-:S05]  /*3990*/  IADD3 R3, P0, R15, R0, RZ ;  /* 0x000000000f037210 */ /* 0x002fca0007f1e0ff */
        /* <DEDUP_REMOVED lines=8> */
.L_x_76:
[----:B------:R-:W-:Y:S01]  /*3a20*/  ISETP.NE.AND P0, PT, R23, 0x1, PT ;  /* 0x000000011700780c */ /* 0x000fe20003f05270 */
[----:B------:R-:W-:Y:S01]  /*3a30*/  IMAD.MOV R14, RZ, RZ, -R14 ;  /* 0x000000ffff0e7224 */ /* 0x000fe200078e0a0e */
[----:B------:R-:W-:Y:S02]  /*3a40*/  SHF.R.U64 R0, R4, R21, R5 ;  /* 0x0000001504007219 */ /* 0x000fe40000001205 */
[----:B------:R-:W-:Y:S02]  /*3a50*/  LOP3.LUT R3, R13, R54, RZ, 0xc0, !PT ;  /* 0x000000360d037212 */ /* 0x000fe400078ec0ff */
[----:B------:R-:W-:Y:S01]  /*3a60*/  LOP3.LUT R5, R10, R53, RZ, 0xc0, !PT ;  /* 0x000000350a057212 */ /* 0x000fe200078ec0ff */
[----:B------:R-:W-:Y:S02]  /*3a70*/  IMAD.MOV R4, RZ, RZ, -R0 ;  /* 0x000000ffff047224 */ /* 0x000fe400078e0a00 */
[----:B------:R-:W-:Y:S02]  /*3a80*/  IMAD R3, R50, R0, R3 ;  /* 0x0000000032037224 */ /* 0x000fe400078e0203 */
[----:B----4-:R-:W-:-:S02]  /*3a90*/  IMAD R0, R4, R22, R15 ;  /* 0x0000001604007224 */ /* 0x010fc400078e020f */
[----:B------:R-:W-:Y:S02]  /*3aa0*/  @P0 IMAD R12, R19, R14, R20 ;  /* 0x0000000e130c0224 */ /* 0x000fe400078e0214 */
[----:B0-----:R-:W-:Y:S02]  /*3ab0*/  IMAD R4, R0, R27, R5 ;  /* 0x0000001b00047224 */ /* 0x001fe400078e0205 */
[----:B------:R-:W-:Y:S02]  /*3ac0*/  IMAD R19, R3, R26, R12 ;  /* 0x0000001a03137224 */ /* 0x000fe400078e020c */
[----:B------:R-:W-:-:S03]  /*3ad0*/  IMAD.MOV.U32 R3, RZ, RZ, 0x1 ;  /* 0x00000001ff037424 */ /* 0x000fc600078e00ff */
[----:B------:R-:W-:Y:S02]  /*3ae0*/  SEL R22, R4, R19, !P0 ;  /* 0x0000001304167207 */ /* 0x000fe40004000000 */
[----:B------:R-:W-:Y:S02]  /*3af0*/  PRMT R0, R3, 0x7610, R0 ;  /* 0x0000761003007816 */ /* 0x000fe40000000000 */
[----:B------:R-:W-:-:S07]  /*3b00*/  SEL R19, R19, R4, !P0 ;  /* 0x0000000413137207 */ /* 0x000fce0004000000 */
.L_x_74:
[----:B------:R-:W-:Y:S01]  /*3b10*/  UIMAD.WIDE.U32 UR4, UR38, -0x45306eb3, URZ ;  /* 0xbacf914d260478a5 */ /* 0x000fe2000f8e003f */
[----:B------:R-:W-:Y:S02]  /*3b20*/  LOP3.LUT P0, RZ, R0, 0xff, RZ, 0xc0, !PT ;  /* 0x000000ff00ff7812 */ /* 0x000fe4000780c0ff */
[----:B------:R-:W-:Y:S01]  /*3b30*/  LOP3.LUT R60, R60, 0x1, RZ, 0x3c, !PT ;  /* 0x000000013c3c7812 */ /* 0x000fe200078e3cff */
[----:B------:R-:W-:-:S04]  /*3b40*/  UIADD3 UR4, UR38, -UR5, URZ ;  /* 0x8000000526047290 */ /* 0x000fc8000fffe03f */
[----:B------:R-:W-:-:S04]  /*3b50*/  ULEA.HI UR4, UR4, UR5, URZ, 0x1f ;  /* 0x0000000504047291 */ /* 0x000fc8000f8ff83f */
[----:B------:R-:W-:-:S04]  /*3b60*/  USHF.R.U32.HI UR4, URZ, 0x5, UR4 ;  /* 0x000000053f047899 */ /* 0x000fc80008011604 */
[----:B------:R-:W-:Y:S01]  /*3b70*/  UIMAD UR38, UR4, -0x25, UR38 ;  /* 0xffffffdb042678a4 */ /* 0x000fe2000f8e0226 */
[----:B------:R-:W-:Y:S11]  /*3b80*/  @P0 BRA `(.L_x_77) ;  /* 0xffffffe000340947 */ /* 0x000ff6000383ffff */
[----:B------:R-:W-:Y:S05]  /*3b90*/  EXIT ;  /* 0x000000000000794d */ /* 0x000fea0003800000 */
.L_x_18:
[----:B------:R-:W-:-:S08]  /*3ba0*/  ISETP.NE.AND P0, PT, R0, RZ, PT ;  /* 0x000000ff0000720c */ /* 0x000fd00003f05270 */
[----:B0-----:R-:W0:-:S00]  /*3bb0*/  USETMAXREG.DEALLOC.CTAPOOL 0x28 ;  /* 0x00000028000079c8 */ /* 0x001e0000080e0500 */
[----:B------:R-:W-:Y:S05]  /*3bc0*/  @P0 EXIT ;  /* 0x000000000000094d */ /* 0x000fea0003800000 */
[----:B0-----:R-:W-:Y:S01]  /*3bd0*/  LOP3.LUT P0, RZ, R8, 0xff, RZ, 0xc0, !PT ;  /* 0x000000ff08ff7812 */ /* 0x001fe2000780c0ff */
[----:B------:R-:W-:Y:S02]  /*3be0*/  IMAD.MOV.U32 R0, RZ, RZ, 0x1 ;  /* 0x00000001ff007424 */ /* 0x000fe400078e00ff */
[----:B------:R-:W-:-:S10]  /*3bf0*/  IMAD.MOV.U32 R9, RZ, RZ, RZ ;  /* 0x000000ffff097224 */ /* 0x000fd400078e00ff */
[----:B------:R-:W-:Y:S05]  /*3c00*/  @!P0 BRA `(.L_x_78) ;  /* 0x0000000c00408947 */ /* 0x000fea0003800000 */
[----:B------:R-:W0:Y:S01]  /*3c10*/  S2R R12, SR_CgaCtaId ;  /* 0x00000000000c7919 */ /* 0x000e220000008800 */
[----:B------:R-:W-:Y:S01]  /*3c20*/  LOP3.LUT P0, RZ, R3, 0x1f, RZ, 0xc0, !PT ;  /* 0x0000001f03ff7812 */ /* 0x000fe2000780c0ff */
[----:B------:R-:W-:Y:S01]  /*3c30*/  ULDC UR5, c[0x0][0x658] ;  /* 0x0001960000057ab9 */ /* 0x000fe20000000800 */
[C---:B------:R-:W-:Y:S01]  /*3c40*/  ISETP.NE.AND P2, PT, R4.reuse, RZ, PT ;  /* 0x000000ff0400720c */ /* 0x040fe20003f45270 */
[----:B------:R-:W-:Y:S01]  /*3c50*/  UMOV UR6, 0xffffffff ;  /* 0xffffffff00067882 */ /* 0x000fe20000000000 */
[----:B------:R-:W-:Y:S01]  /*3c60*/  ISETP.NE.OR P0, PT, R4, RZ, !P0 ;  /* 0x000000ff0400720c */ /* 0x000fe20004705670 */
[----:B------:R-:W-:Y:S01]  /*3c70*/  BSSY B0, `(.L_x_78) ;  /* 0x00000c9000007945 */ /* 0x000fe20003800000 */
[----:B------:R-:W-:Y:S01]  /*3c80*/  USHF.L.U32 UR6, UR6, UR5, URZ ;  /* 0x0000000506067299 */ /* 0x000fe2000800063f */
[----:B------:R-:W-:Y:S01]  /*3c90*/  IMAD.MOV.U32 R10, RZ, RZ, 0x1 ;  /* 0x00000001ff0a7424 */ /* 0x000fe200078e00ff */
[----:B------:R-:W-:Y:S01]  /*3ca0*/  LOP3.LUT R3, R16, 0x2, RZ, 0xfc, !PT ;  /* 0x0000000210037812 */ /* 0x000fe200078efcff */
[----:B------:R-:W-:Y:S01]  /*3cb0*/  IMAD.MOV.U32 R0, RZ, RZ, 0x1 ;  /* 0x00000001ff007424 */ /* 0x000fe200078e00ff */
[----:B------:R-:W-:Y:S01]  /*3cc0*/  ULDC UR4, c[0x0][0x600] ;  /* 0x0001800000047ab9 */ /* 0x000fe20000000800 */
[----:B------:R-:W-:Y:S01]  /*3cd0*/  IMAD.MOV.U32 R9, RZ, RZ, RZ ;  /* 0x000000ffff097224 */ /* 0x000fe200078e00ff */
[----:B------:R-:W-:Y:S01]  /*3ce0*/  UMOV UR7, 0x1 ;  /* 0x0000000100077882 */ /* 0x000fe20000000000 */
[----:B------:R-:W-:-:S02]  /*3cf0*/  UIADD3 UR19, UR40, 0x1, URZ ;  /* 0x0000000128137890 */ /* 0x000fc4000fffe03f */
[----:B------:R-:W-:Y:S02]  /*3d00*/  UIADD3 UR15, UR4, -0x1, URZ ;  /* 0xffffffff040f7890 */ /* 0x000fe4000fffe03f */
[----:B------:R-:W-:Y:S02]  /*3d10*/  USHF.L.U32 UR17, UR7, UR5, URZ ;  /* 0x0000000507117299 */ /* 0x000fe4000800063f */
[----:B------:R-:W-:Y:S01]  /*3d20*/  ULOP3.LUT UR16, URZ, UR6, URZ, 0x33, !UPT ;  /* 0x000000063f107292 */ /* 0x000fe2000f8e333f */
[----:B------:R-:W-:Y:S01]  /*3d30*/  ULDC.64 UR20, c[0x0][0x198] ;  /* 0x0000660000147ab9 */ /* 0x000fe20000000a00 */
[C---:B0-----:R-:W-:Y:S02]  /*3d40*/  IMAD.SHL.U32 R4, R12.reuse, 0x400, RZ ;  /* 0x000004000c047824 */ /* 0x041fe400078e00ff */
[----:B------:R-:W-:-:S03]  /*3d50*/  IMAD.SHL.U32 R12, R12, 0x10, RZ ;  /* 0x000000100c0c7824 */ /* 0x000fc600078e00ff */
[----:B------:R-:W-:Y:S02]  /*3d60*/  LOP3.LUT R4, R4, 0x400, RZ, 0xc0, !PT ;  /* 0x0000040004047812 */ /* 0x000fe400078ec0ff */
[----:B------:R-:W-:Y:S02]  /*3d70*/  LOP3.LUT R12, R12, 0x10, RZ, 0xc0, !PT ;  /* 0x000000100c0c7812 */ /* 0x000fe400078ec0ff */
[----:B------:R-:W-:-:S07]  /*3d80*/  LOP3.LUT R8, R4, 0x25380, RZ, 0xfc, !PT ;  /* 0x0002538004087812 */ /* 0x000fce00078efcff */
.L_x_90:
[----:B------:R-:W-:-:S03]  /*3d90*/  UMOV UR4, 0xffffffff ;  /* 0xffffffff00047882 */ /* 0x000fc60000000000 */
[----:B------:R-:W-:Y:S05]  /*3da0*/  BRA.DIV UR4, `(.L_x_79) ;  /* 0x0000002204987947 */ /* 0x000fea000b800000 */
[----:B------:R-:W-:-:S13]  /*3db0*/  ELECT P6, URZ, PT ;  /* 0x00000000003f782f */ /* 0x000fda00038c0000 */
.L_x_136:
[----:B------:R-:W0:Y:S01]  /*3dc0*/  LDC R4, c[0x0][0x28c] ;  /* 0x0000a300ff047b82 */ /* 0x000e220000000800 */
[----:B------:R-:W-:Y:S01]  /*3dd0*/  BSSY B1, `(.L_x_80) ;  /* 0x0000039000017945 */ /* 0x000fe20003800000 */
[----:B0-----:R-:W-:-:S13]  /*3de0*/  ISETP.LT.OR P6, PT, R4, 0x1, !P6 ;  /* 0x000000010400780c */ /* 0x001fda00077c1670 */
[----:B------:R-:W-:Y:S05]  /*3df0*/  @P6 BRA `(.L_x_81) ;  /* 0x0000000000d86947 */ /* 0x000fea0003800000 */
[----:B------:R-:W-:Y:S02]  /*3e00*/  IMAD R22, R22, 0x20, R12 ;  /* 0x0000002016167824 */ /* 0x000fe400078e020c */
[----:B------:R-:W-:Y:S02]  /*3e10*/  IMAD.SHL.U32 R19, R19, 0x40, RZ ;  /* 0x0000004013137824 */ /* 0x000fe400078e00ff */
[----:B------:R-:W-:Y:S02]  /*3e20*/  IMAD.MOV.U32 R15, RZ, RZ, RZ ;  /* 0x000000ffff0f7224 */ /* 0x000fe400078e00ff */
[----:B------:R-:W-:Y:S02]  /*3e30*/  IMAD.U32 R20, RZ, RZ, UR19 ;  /* 0x00000013ff147e24 */ /* 0x000fe4000f8e00ff */
[----:B------:R-:W-:Y:S02]  /*3e40*/  IMAD.MOV.U32 R4, RZ, RZ, R0 ;  /* 0x000000ffff047224 */ /* 0x000fe400078e0000 */
[----:B------:R-:W-:-:S07]  /*3e50*/  IMAD.MOV.U32 R5, RZ, RZ, R9 ;  /* 0x000000ffff057224 */ /* 0x000fce00078e0009 */
.L_x_85:
[----:B------:R-:W0:Y:S01]  /*3e60*/  S2R R7, SR_CgaCtaId ;  /* 0x0000000000077919 */ /* 0x000e220000008800 */
[----:B------:R-:W-:-:S04]  /*3e70*/  MOV R6, 0x400 ;  /* 0x0000040000067802 */ /* 0x000fc80000000f00 */
[----:B0-----:R-:W-:Y:S02]  /*3e80*/  LEA R14, R7, R6, 0x18 ;  /* 0x00000006070e7211 */ /* 0x001fe400078ec0ff */
[----:B------:R-:W-:Y:S01]  /*3e90*/  SHF.L.U32 R6, R4, 0x1f, RZ ;  /* 0x0000001f04067819 */ /* 0x000fe200000006ff */
[----:B------:R-:W0:Y:S02]  /*3ea0*/  @!P2 LDC R7, c[0x0][0x500] ;  /* 0x00014000ff07ab82 */ /* 0x000e240000000800 */
[----:B------:R-:W-:-:S04]  /*3eb0*/  IMAD R13, R5, 0x8, R14 ;  /* 0x00000008050d7824 */ /* 0x000fc800078e020e */
[----:B------:R-:W1:Y:S02]  /*3ec0*/  SYNCS.PHASECHK.TRANS64.TRYWAIT P1, [R13+URZ+0x128], R6 ;  /* 0x000128060d0075a7 */ /* 0x000e64000802017f */
[----:B-1----:R-:W-:Y:S05]  /*3ed0*/  @!P1 BRA `(.L_x_82) ;  /* 0x00000020006c9947 */ /* 0x002fea0003800000 */
.L_x_137:
[----:B-1----:R-:W-:Y:S01]  /*3ee0*/  PRMT R6, R3, 0x9910, RZ ;  /* 0x0000991003067816 */ /* 0x002fe200000000ff */
[----:B0-----:R0:W-:Y:S03]  /*3ef0*/  @!P2 SYNCS.ARRIVE.TRANS64 RZ, [R13+URZ], R7 ;  /* 0x000000070dffa9a7 */ /* 0x0011e6000800003f */
[----:B------:R-:W-:-:S13]  /*3f00*/  ISETP.NE.AND P1, PT, R6, 0x2, PT ;  /* 0x000000020600780c */ /* 0x000fda0003f25270 */
[----:B0-----:R-:W-:Y:S05]  /*3f10*/  @P1 BRA `(.L_x_83) ;  /* 0x0000000000041947 */ /* 0x001fea0003800000 */
[----:B------:R-:W-:Y:S01]  /*3f20*/  BPT.TRAP 0x1 ;  /* 0x000000040000795c */ /* 0x000fe20000300000 */
.L_x_83:
[----:B------:R-:W-:Y:S05]  /*3f30*/  @P0 BRA `(.L_x_84) ;  /* 0x0000000000040947 */ /* 0x000fea0003800000 */
[----:B------:R-:W-:Y:S01]  /*3f40*/  BPT.TRAP 0x1 ;  /* 0x000000040000795c */ /* 0x000fe20000300000 */
.L_x_84:
[----:B------:R-:W-:Y:S01]  /*3f50*/  R2UR UR13, R14 ;  /* 0x000000000e0d72ca */ /* 0x000fe200000e0000 */
[----:B------:R-:W-:Y:S01]  /*3f60*/  IMAD R14, R5, 0x1000, R14 ;  /* 0x00001000050e7824 */ /* 0x000fe200078e020e */
[----:B------:R-:W-:Y:S01]  /*3f70*/  R2UR UR9, R13 ;  /* 0x000000000d0972ca */ /* 0x000fe200000e0000 */
[C---:B------:R-:W-:Y:S01]  /*3f80*/  IMAD R6, R5.reuse, 0x800, R8 ;  /* 0x0000080005067824 */ /* 0x040fe200078e0208 */
[----:B------:R-:W-:Y:S01]  /*3f90*/  UIADD3 UR4, UP0, UR20, 0xf0, URZ ;  /* 0x000000f014047890 */ /* 0x000fe2000ff1e03f */
[----:B------:R-:W-:Y:S01]  /*3fa0*/  VIADD R20, R20, 0xffffffff ;  /* 0xffffffff14147836 */ /* 0x000fe20000000000 */
[----:B------:R-:W-:Y:S01]  /*3fb0*/  R2UR UR5, R14 ;  /* 0x000000000e0572ca */ /* 0x000fe200000e0000 */
[----:B------:R-:W-:Y:S01]  /*3fc0*/  UIADD3 UR22, UP1, UR20, 0x1f0, URZ ;  /* 0x000001f014167890 */ /* 0x000fe2000ff3e03f */
[----:B------:R-:W-:Y:S01]  /*3fd0*/  R2UR UR8, R6 ;  /* 0x00000000060872ca */ /* 0x000fe200000e0000 */
[----:B------:R-:W-:Y:S01]  /*3fe0*/  VIADD R5, R5, 0x1 ;  /* 0x0000000105057836 */ /* 0x000fe20000000000 */
[----:B------:R-:W-:Y:S01]  /*3ff0*/  R2UR UR11, R19 ;  /* 0x00000000130b72ca */ /* 0x000fe200000e0000 */
[----:B------:R-:W-:Y:S01]  /*4000*/  UIADD3.X UR23, URZ, UR21, URZ, UP1, !UPT ;  /* 0x000000153f177290 */ /* 0x000fe20008ffe43f */
[----:B------:R-:W-:Y:S01]  /*4010*/  R2UR UR10, R15 ;  /* 0x000000000f0a72ca */ /* 0x000fe200000e0000 */
[----:B------:R-:W-:Y:S01]  /*4020*/  UMOV UR6, 0x0 ;  /* 0x0000000000067882 */ /* 0x000fe20000000000 */
[----:B------:R-:W-:Y:S01]  /*4030*/  R2UR UR12, R17 ;  /* 0x00000000110c72ca */ /* 0x000fe200000e0000 */
[----:B------:R-:W-:Y:S01]  /*4040*/  UMOV UR7, 0x10000000 ;  /* 0x1000000000077882 */ /* 0x000fe20000000000 */
[----:B------:R-:W-:Y:S01]  /*4050*/  R2UR UR18, R22 ;  /* 0x00000000161272ca */ /* 0x000fe200000e0000 */
[----:B------:R-:W-:Y:S01]  /*4060*/  UMOV UR24, 0x30000 ;  /* 0x0003000000187882 */ /* 0x000fe20000000000 */
[----:B------:R-:W-:Y:S01]  /*4070*/  ISETP.GT.AND P3, PT, R20, 0x1, PT ;  /* 0x000000011400780c */ /* 0x000fe20003f64270 */
[----:B------:R-:W-:Y:S01]  /*4080*/  UIADD3 UR14, UR5, 0x380, URZ ;  /* 0x00000380050e7890 */ /* 0x000fe2000fffe03f */
[----:B------:R-:W-:Y:S01]  /*4090*/  ISETP.NE.AND P1, PT, R5, 0x25, PT ;  /* 0x000000250500780c */ /* 0x000fe20003f25270 */
[----:B------:R-:W-:Y:S01]  /*40a0*/  UIADD3.X UR5, URZ, UR21, URZ, UP0, !UPT ;  /* 0x000000153f057290 */ /* 0x000fe200087fe43f */
[----:B------:R-:W-:Y:S01]  /*40b0*/  VIADD R15, R15, 0x40 ;  /* 0x000000400f0f7836 */ /* 0x000fe20000000000 */
[----:B------:R-:W-:Y:S01]  /*40c0*/  UIADD3 UR13, UR13, UR8, URZ ;  /* 0x000000080d0d7290 */ /* 0x000fe2000fffe03f */
[----:B------:R-:W-:-:S02]  /*40d0*/  SEL R7, RZ, 0x1, P1 ;  /* 0x00000001ff077807 */ /* 0x000fc40000800000 */
[----:B------:R-:W-:Y:S01]  /*40e0*/  UMOV UR8, UR14 ;  /* 0x0000000e00087c82 */ /* 0x000fe20008000000 */
[----:B------:R-:W-:Y:S02]  /*40f0*/  SEL R5, R5, RZ, P1 ;  /* 0x000000ff05057207 */ /* 0x000fe40000800000 */
[----:B------:R-:W-:Y:S01]  /*4100*/  LOP3.LUT R4, R4, R7, RZ, 0x3c, !PT ;  /* 0x0000000704047212 */ /* 0x000fe200078e3cff */
[----:B------:R0:W-:Y:S02]  /*4110*/  UTMALDG.3D [UR8], [UR4], desc[UR6] ;  /* 0x00000608040075b4 */ /* 0x0001e40008011000 */
[----:B0-----:R-:W-:Y:S01]  /*4120*/  UMOV UR11, UR18 ;  /* 0x00000012000b7c82 */ /* 0x001fe20008000000 */
[----:B------:R-:W-:Y:S02]  /*4130*/  UMOV UR8, UR13 ;  /* 0x0000000d00087c82 */ /* 0x000fe40008000000 */
[----:B------:R0:W-:Y:S02]  /*4140*/  UTMALDG.3D.MULTICAST [UR8], [UR22], UR24, desc[UR6] ;  /* 0x00000608160073b4 */ /* 0x0001e40008011818 */
[----:B0-----:R-:W-:Y:S05]  /*4150*/  @P3 BRA `(.L_x_85) ;  /* 0xfffffffc00403947 */ /* 0x001fea000383ffff */
.L_x_81:
[----:B------:R-:W-:Y:S05]  /*4160*/  BSYNC B1 ;  /* 0x0000000000017941 */ /* 0x000fea0003800000 */
.L_x_80:
[----:B------:R-:W2:Y:S01]  /*4170*/  LDL.64 R24, [R1] ;  /* 0x0000000001187983 */ /* 0x000ea20000100a00 */
[----:B------:R-:W-:Y:S01]  /*4180*/  LOP3.LUT P4, RZ, R10, 0xff, RZ, 0xc0, !PT ;  /* 0x000000ff0aff7812 */ /* 0x000fe2000788c0ff */
[----:B------:R-:W-:Y:S01]  /*4190*/  VIADD R6, R9, UR40 ;  /* 0x0000002809067c36 */ /* 0x000fe20008000000 */
[----:B------:R-:W-:Y:S01]  /*41a0*/  ULDC.64 UR4, c[0x0][0x650] ;  /* 0x0001940000047ab9 */ /* 0x000fe20000000a00 */
[----:B------:R-:W-:Y:S01]  /*41b0*/  IMAD.U32 R9, RZ, RZ, UR40 ;  /* 0x00000028ff097e24 */ /* 0x000fe2000f8e00ff */
[----:B------:R-:W-:Y:S01]  /*41c0*/  UISETP.GE.U32.AND UP0, UPT, UR40, 0x25, UPT ;  /* 0x000000252800788c */ /* 0x000fe2000bf06070 */
[C---:B------:R-:W-:Y:S01]  /*41d0*/  IMAD.WIDE.U32 R4, R6.reuse, -0x45306eb3, RZ ;  /* 0xbacf914d06047825 */ /* 0x040fe200078e00ff */
[C---:B------:R-:W-:Y:S01]  /*41e0*/  ISETP.GT.U32.AND P1, PT, R6.reuse, 0x24, PT ;  /* 0x000000240600780c */ /* 0x040fe20003f24070 */
[----:B------:R-:W-:Y:S02]  /*41f0*/  BSSY B1, `(.L_x_86) ;  /* 0x000006e000017945 */ /* 0x000fe40003800000 */
[----:B------:R-:W-:Y:S01]  /*4200*/  IMAD.IADD R4, R6, 0x1, -R5 ;  /* 0x0000000106047824 */ /* 0x000fe200078e0a05 */
[----:B------:R-:W-:Y:S01]  /*4210*/  ISETP.LT.U32.AND P1, PT, R9, 0x25, P1 ;  /* 0x000000250900780c */ /* 0x000fe20000f21070 */
[----:B------:R-:W-:Y:S01]  /*4220*/  IMAD.MOV.U32 R19, RZ, RZ, -0x1 ;  /* 0xffffffffff137424 */ /* 0x000fe200078e00ff */
[----:B------:R-:W-:Y:S01]  /*4230*/  PLOP3.LUT P3, PT, PT, PT, UP0, 0x80, 0x0 ;  /* 0x000000000000781c */ /* 0x000fe20003f6f008 */
[----:B------:R-:W0:Y:S01]  /*4240*/  @P4 S2R R10, SR_CgaCtaId ;  /* 0x00000000000a4919 */ /* 0x000e220000008800 */
[----:B------:R-:W-:Y:S01]  /*4250*/  @P4 MOV R7, 0x400 ;  /* 0x0000040000074802 */ /* 0x000fe20000000f00 */
[----:B------:R-:W-:Y:S01]  /*4260*/  IMAD.MOV.U32 R22, RZ, RZ, -0x1 ;  /* 0xffffffffff167424 */ /* 0x000fe200078e00ff */
[----:B------:R-:W-:Y:S01]  /*4270*/  LEA.HI R4, R4, R5, RZ, 0x1f ;  /* 0x0000000504047211 */ /* 0x000fe200078ff8ff */
[----:B------:R-:W-:-:S03]  /*4280*/  IMAD.MOV.U32 R17, RZ, RZ, -0x1 ;  /* 0xffffffffff117424 */ /* 0x000fc600078e00ff */
[--C-:B------:R-:W-:Y:S02]  /*4290*/  SHF.R.U32.HI R9, RZ, 0x5, R4.reuse ;  /* 0x00000005ff097819 */ /* 0x100fe40000011604 */
[----:B------:R-:W-:Y:S02]  /*42a0*/  PRMT R4, RZ, 0x7610, R4 ;  /* 0x00007610ff047816 */ /* 0x000fe40000000004 */
[----:B0-----:R-:W-:Y:S02]  /*42b0*/  @P4 LEA R10, R10, R7, 0x18 ;  /* 0x000000070a0a4211 */ /* 0x001fe400078ec0ff */
[----:B------:R-:W-:Y:S02]  /*42c0*/  SEL R7, RZ, 0x1, !P1 ;  /* 0x00000001ff077807 */ /* 0x000fe40004800000 */
[----:B------:R0:W-:Y:S02]  /*42d0*/  @P4 SYNCS.ARRIVE.TRANS64.A1T0 RZ, [R10+URZ+0x288], RZ ;  /* 0x000288ff0aff49a7 */ /* 0x0001e4000810003f */
[----:B------:R-:W-:-:S04]  /*42e0*/  LOP3.LUT R0, R0, R7, RZ, 0x3c, !PT ;  /* 0x0000000700007212 */ /* 0x000fc800078e3cff */
[----:B------:R-:W-:Y:S01]  /*42f0*/  @P3 LOP3.LUT R0, R0, 0x1, R9, 0x78, !PT ;  /* 0x0000000100003812 */ /* 0x000fe200078e7809 */
[----:B------:R-:W-:Y:S01]  /*4300*/  IMAD R9, R9, -0x25, R6 ;  /* 0xffffffdb09097824 */ /* 0x000fe200078e0206 */
[----:B0-----:R-:W-:Y:S02]  /*4310*/  PRMT R10, RZ, 0x7610, R10 ;  /* 0x00007610ff0a7816 */ /* 0x001fe4000000000a */
[----:B--2---:R-:W-:-:S05]  /*4320*/  IADD3 R18, P1, R18, R24, RZ ;  /* 0x0000001812127210 */ /* 0x004fca0007f3e0ff */
[----:B------:R-:W-:Y:S01]  /*4330*/  IMAD.X R2, R2, 0x1, R11, P1 ;  /* 0x0000000102027824 */ /* 0x000fe200008e060b */
[----:B------:R-:W-:-:S04]  /*4340*/  ISETP.GE.U32.AND P1, PT, R18, UR4, PT ;  /* 0x0000000412007c0c */ /* 0x000fc8000bf26070 */
[----:B------:R-:W-:-:S13]  /*4350*/  ISETP.GE.U32.AND.EX P1, PT, R2, UR5, PT, P1 ;  /* 0x0000000502007c0c */ /* 0x000fda000bf26110 */
[----:B------:R-:W-:Y:S05]  /*4360*/  @P1 BRA `(.L_x_87) ;  /* 0x0000000400581947 */ /* 0x000fea0003800000 */
[----:B------:R-:W0:Y:S01]  /*4370*/  S2R R13, SR_CTAID.X ;  /* 0x00000000000d7919 */ /* 0x000e220000002500 */
[----:B------:R-:W-:Y:S01]  /*4380*/  ULDC.64 UR4, c[0x0][0x628] ;  /* 0x00018a0000047ab9 */ /* 0x000fe20000000a00 */
[----:B------:R-:W-:Y:S01]  /*4390*/  ULDC UR7, c[0x0][0x630] ;  /* 0x00018c0000077ab9 */ /* 0x000fe20000000800 */
[----:B------:R-:W-:Y:S01]  /*43a0*/  ISETP.NE.U32.AND P1, PT, RZ, UR4, PT ;  /* 0x00000004ff007c0c */ /* 0x000fe2000bf25070 */
[----:B------:R-:W1:Y:S01]  /*43b0*/  S2R R14, SR_CTAID.Y ;  /* 0x00000000000e7919 */ /* 0x000e620000002600 */
[----:B------:R-:W-:Y:S01]  /*43c0*/  ULDC UR8, c[0x0][0x150] ;  /* 0x0000540000087ab9 */ /* 0x000fe20000000800 */
[----:B------:R-:W-:Y:S01]  /*43d0*/  IMAD.MOV.U32 R4, RZ, RZ, R18 ;  /* 0x000000ffff047224 */ /* 0x000fe200078e0012 */
[----:B------:R-:W-:Y:S01]  /*43e0*/  ISETP.NE.AND.EX P1, PT, RZ, UR5, PT, P1 ;  /* 0x00000005ff007c0c */ /* 0x000fe2000bf25310 */
[----:B------:R-:W-:Y:S01]  /*43f0*/  IMAD.MOV.U32 R5, RZ, RZ, R2 ;  /* 0x000000ffff057224 */ /* 0x000fe200078e0002 */
[----:B0-----:R-:W-:-:S11]  /*4400*/  I2FP.F32.U32 R19, R13 ;  /* 0x0000000d00137245 */ /* 0x001fd60000201000 */
[----:B------:R-:W-:Y:S05]  /*4410*/  @!P1 BRA `(.L_x_88) ;  /* 0x0000000000289947 */ /* 0x000fea0003800000 */
[----:B------:R-:W-:Y:S02]  /*4420*/  ULDC UR6, c[0x0][0x634] ;  /* 0x00018d0000067ab9 */ /* 0x000fe40000000800 */
[----:B------:R-:W-:-:S05]  /*4430*/  IADD3 R5, P1, R18, UR6, RZ ;  /* 0x0000000612057c10 */ /* 0x000fca000ff3e0ff */
[----:B------:R-:W-:-:S04]  /*4440*/  IMAD.X R15, RZ, RZ, R2, P1 ;  /* 0x000000ffff0f7224 */ /* 0x000fc800008e0602 */
[----:B------:R-:W-:-:S04]  /*4450*/  IMAD.WIDE.U32 R6, R15, UR4, RZ ;  /* 0x000000040f067c25 */ /* 0x000fc8000f8e00ff */
[----:B------:R-:W-:-:S04]  /*4460*/  IMAD.WIDE.U32 R6, P1, R5, UR5, R6 ;  /* 0x0000000505067c25 */ /* 0x000fc8000f820006 */
[----:B------:R-:W-:-:S04]  /*4470*/  IMAD.WIDE.U32 R4, R5, UR4, RZ ;  /* 0x0000000405047c25 */ /* 0x000fc8000f8e00ff */
[----:B------:R-:W-:Y:S01]  /*4480*/  IMAD.MOV.U32 R4, RZ, RZ, R7 ;  /* 0x000000ffff047224 */ /* 0x000fe200078e0007 */
[----:B------:R-:W-:Y:S01]  /*4490*/  IADD3 RZ, P3, R5, R6, RZ ;  /* 0x0000000605ff7210 */ /* 0x000fe20007f7e0ff */
[----:B------:R-:W-:-:S04]  /*44a0*/  IMAD.X R5, RZ, RZ, RZ, P1 ;  /* 0x000000ffff057224 */ /* 0x000fc800008e06ff */
[----:B------:R-:W-:-:S08]  /*44b0*/  IMAD.WIDE.U32.X R4, R15, UR5, R4, P3 ;  /* 0x000000050f047c25 */ /* 0x000fd000098e0404 */
.L_x_88:
[--C-:B------:R-:W-:Y:S01]  /*44c0*/  SHF.R.U64 R17, R4, UR7, R5.reuse ;  /* 0x0000000704117c19 */ /* 0x100fe20008001205 */
[----:B------:R-:W-:Y:S01]  /*44d0*/  FMUL R19, R19, UR8 ;  /* 0x0000000813137c20 */ /* 0x000fe20008400000 */
[----:B------:R-:W-:Y:S01]  /*44e0*/  SHF.R.U32.HI R4, RZ, UR7, R5 ;  /* 0x00000007ff047c19 */ /* 0x000fe20008011605 */
[----:B------:R-:W0:Y:S01]  /*44f0*/  LDC R6, c[0x0][0x144] ;  /* 0x00005100ff067b82 */ /* 0x000e220000000800 */
[----:B------:R-:W-:Y:S01]  /*4500*/  IADD3 R15, P1, RZ, -R17, RZ ;  /* 0x80000011ff0f7210 */ /* 0x000fe20007f3e0ff */
[----:B------:R-:W-:Y:S01]  /*4510*/  ULDC.64 UR4, c[0x0][0x620] ;  /* 0x0001880000047ab9 */ /* 0x000fe20000000a00 */
[----:B-1----:R-:W-:Y:S01]  /*4520*/  I2FP.F32.U32 R5, R14 ;  /* 0x0000000e00057245 */ /* 0x002fe20000201000 */
[----:B------:R-:W-:Y:S01]  /*4530*/  ULDC UR6, c[0x0][0x154] ;  /* 0x0000550000067ab9 */ /* 0x000fe20000000800 */
[----:B------:R-:W1:Y:S01]  /*4540*/  F2I.U32.TRUNC.NTZ R19, R19 ;  /* 0x0000001300137305 */ /* 0x000e62000020f000 */
[----:B------:R-:W-:Y:S01]  /*4550*/  IMAD.X R4, RZ, RZ, ~R4, P1 ;  /* 0x000000ffff047224 */ /* 0x000fe200008e0e04 */
[----:B------:R-:W-:Y:S01]  /*4560*/  ISETP.NE.AND P4, PT, R23, 0x1, PT ;  /* 0x000000011700780c */ /* 0x000fe20003f85270 */
[----:B------:R-:W-:Y:S01]  /*4570*/  FMUL R20, R5, UR6 ;  /* 0x0000000605147c20 */ /* 0x000fe20008400000 */
[----:B------:R-:W2:Y:S01]  /*4580*/  LDC R21, c[0x0][0x148] ;  /* 0x00005200ff157b82 */ /* 0x000ea20000000800 */
[----:B------:R-:W-:Y:S01]  /*4590*/  IMAD R4, R4, UR4, RZ ;  /* 0x0000000404047c24 */ /* 0x000fe2000f8e02ff */
[----:B------:R-:W-:Y:S01]  /*45a0*/  ULDC.64 UR6, c[0x0][0x640] ;  /* 0x0001900000067ab9 */ /* 0x000fe20000000a00 */
[----:B------:R-:W-:Y:S01]  /*45b0*/  IMAD.MOV.U32 R5, RZ, RZ, R2 ;  /* 0x000000ffff057224 */ /* 0x000fe200078e0002 */
[----:B------:R-:W-:Y:S01]  /*45c0*/  ISETP.NE.U32.AND P1, PT, RZ, UR6, PT ;  /* 0x00000006ff007c0c */ /* 0x000fe2000bf25070 */
[----:B------:R-:W-:Y:S01]  /*45d0*/  IMAD R7, R15, UR5, R4 ;  /* 0x000000050f077c24 */ /* 0x000fe2000f8e0204 */
[----:B------:R-:W3:Y:S01]  /*45e0*/  F2I.U32.TRUNC.NTZ R20, R20 ;  /* 0x0000001400147305 */ /* 0x000ee2000020f000 */
[----:B------:R-:W-:Y:S01]  /*45f0*/  IMAD.MOV.U32 R4, RZ, RZ, R18 ;  /* 0x000000ffff047224 */ /* 0x000fe200078e0012 */
[----:B------:R-:W-:-:S03]  /*4600*/  ISETP.NE.AND.EX P1, PT, RZ, UR7, PT, P1 ;  /* 0x00000007ff007c0c */ /* 0x000fc6000bf25310 */
[----:B------:R-:W-:Y:S01]  /*4610*/  IMAD.WIDE.U32 R4, R15, UR4, R4 ;  /* 0x000000040f047c25 */ /* 0x000fe2000f8e0004 */
[----:B------:R-:W-:-:S03]  /*4620*/  ULDC UR4, c[0x0][0x618] ;  /* 0x0001860000047ab9 */ /* 0x000fc60000000800 */
[----:B------:R-:W-:Y:S02]  /*4630*/  IMAD.IADD R5, R5, 0x1, R7 ;  /* 0x0000000105057824 */ /* 0x000fe400078e0207 */
[----:B-1----:R-:W-:-:S03]  /*4640*/  IMAD.MOV R19, RZ, RZ, -R19 ;  /* 0x000000ffff137224 */ /* 0x002fc600078e0a13 */
[----:B------:R-:W-:Y:S01]  /*4650*/  SHF.R.U64 R15, R4, UR4, R5 ;  /* 0x00000004040f7c19 */ /* 0x000fe20008001205 */
[----:B0-----:R-:W-:Y:S01]  /*4660*/  IMAD R13, R6, R19, R13 ;  /* 0x00000013060d7224 */ /* 0x001fe200078e020d */
[----:B------:R-:W-:Y:S01]  /*4670*/  SHF.R.U32.HI R4, RZ, UR4, R5 ;  /* 0x00000004ff047c19 */ /* 0x000fe20008011605 */
[----:B------:R-:W-:Y:S01]  /*4680*/  ULDC UR4, c[0x0][0x608] ;  /* 0x0001820000047ab9 */ /* 0x000fe20000000800 */
[----:B---3--:R-:W-:Y:S02]  /*4690*/  IMAD.MOV R6, RZ, RZ, -R20 ;  /* 0x000000ffff067224 */ /* 0x008fe400078e0a14 */
[--C-:B------:R-:W-:Y:S02]  /*46a0*/  SHF.R.U64 R20, R15, UR4, R4.reuse ;  /* 0x000000040f147c19 */ /* 0x100fe40008001204 */
[----:B------:R-:W-:Y:S01]  /*46b0*/  SHF.R.U32.HI R5, RZ, UR4, R4 ;  /* 0x00000004ff057c19 */ /* 0x000fe20008011604 */
[----:B------:R-:W-:Y:S01]  /*46c0*/  ULDC UR4, c[0x0][0x658] ;  /* 0x0001960000047ab9 */ /* 0x000fe20000000800 */
[----:B--2---:R-:W-:-:S02]  /*46d0*/  @P4 IMAD R13, R21, R6, R14 ;  /* 0x00000006150d4224 */ /* 0x004fc400078e020e */
[--C-:B------:R-:W-:Y:S02]  /*46e0*/  SHF.R.U64 R14, R20, UR4, R5.reuse ;  /* 0x00000004140e7c19 */ /* 0x100fe40008001205 */
[----:B------:R-:W-:-:S03]  /*46f0*/  SHF.R.U32.HI R19, RZ, UR4, R5 ;  /* 0x00000004ff137c19 */ /* 0x000fc60008011605 */
[----:B------:R-:W-:Y:S02]  /*4700*/  IMAD.MOV.U32 R6, RZ, RZ, R14 ;  /* 0x000000ffff067224 */ /* 0x000fe400078e000e */
[----:B------:R-:W-:Y:S01]  /*4710*/  IMAD.MOV.U32 R5, RZ, RZ, R19 ;  /* 0x000000ffff057224 */ /* 0x000fe200078e0013 */
[----:B------:R-:W-:Y:S06]  /*4720*/  @!P1 BRA `(.L_x_89) ;  /* 0x00000000002c9947 */ /* 0x000fec0003800000 */
        /* <DEDUP_REMOVED lines=9> */
[----:B------:R-:W-:-:S04]  /*47c0*/  IMAD.WIDE.U32.X R4, R19, UR7, R4, P3 ;  /* 0x0000000713047c25 */ /* 0x000fc800098e0404 */
[----:B------:R-:W-:-:S07]  /*47d0*/  IMAD.MOV.U32 R6, RZ, RZ, R4 ;  /* 0x000000ffff067224 */ /* 0x000fce00078e0004 */
.L_x_89:
[----:B------:R-:W-:Y:S01]  /*47e0*/  ULDC UR4, c[0x0][0x648] ;  /* 0x0001920000047ab9 */ /* 0x000fe20000000800 */
[----:B------:R-:W-:Y:S01]  /*47f0*/  LOP3.LUT R4, R20, UR16, RZ, 0xc0, !PT ;  /* 0x0000001014047c12 */ /* 0x000fe2000f8ec0ff */
[----:B------:R-:W-:Y:S01]  /*4800*/  ULDC UR5, c[0x0][0x610] ;  /* 0x0001840000057ab9 */ /* 0x000fe20000000800 */
[----:B------:R-:W-:Y:S01]  /*4810*/  SHF.R.U64 R5, R6, UR4, R5 ;  /* 0x0000000406057c19 */ /* 0x000fe20008001205 */
[----:B------:R-:W-:Y:S01]  /*4820*/  ULDC UR4, c[0x0][0x638] ;  /* 0x00018e0000047ab9 */ /* 0x000fe20000000800 */
[----:B------:R-:W-:-:S03]  /*4830*/  LOP3.LUT R15, R15, UR15, RZ, 0xc0, !PT ;  /* 0x0000000f0f0f7c12 */ /* 0x000fc6000f8ec0ff */
[----:B------:R-:W-:Y:S02]  /*4840*/  IMAD.MOV R7, RZ, RZ, -R5 ;  /* 0x000000ffff077224 */ /* 0x000fe400078e0a05 */
[----:B------:R-:W-:Y:S02]  /*4850*/  IMAD R4, R5, UR17, R4 ;  /* 0x0000001105047c24 */ /* 0x000fe4000f8e0204 */
[----:B------:R-:W-:Y:S01]  /*4860*/  IMAD R14, R7, UR4, R14 ;  /* 0x00000004070e7c24 */ /* 0x000fe2000f8e020e */
[----:B------:R-:W-:Y:S01]  /*4870*/  ULDC UR4, c[0x0][0x600] ;  /* 0x0001800000047ab9 */ /* 0x000fe20000000800 */
[----:B------:R-:W-:Y:S02]  /*4880*/  IMAD R13, R4, UR5, R13 ;  /* 0x00000005040d7c24 */ /* 0x000fe4000f8e020d */
[----:B------:R-:W-:Y:S02]  /*4890*/  IMAD R14, R14, UR4, R15 ;  /* 0x000000040e0e7c24 */ /* 0x000fe4000f8e020f */
[----:B------:R-:W-:-:S03]  /*48a0*/  IMAD.MOV.U32 R4, RZ, RZ, 0x1 ;  /* 0x00000001ff047424 */ /* 0x000fc600078e00ff */
[----:B------:R-:W-:Y:S02]  /*48b0*/  SEL R22, R14, R13, !P4 ;  /* 0x0000000d0e167207 */ /* 0x000fe40006000000 */
[----:B------:R-:W-:-:S07]  /*48c0*/  SEL R19, R13, R14, !P4 ;  /* 0x0000000e0d137207 */ /* 0x000fce0006000000 */
.L_x_87:
[----:B------:R-:W-:Y:S05]  /*48d0*/  BSYNC B1 ;  /* 0x0000000000017941 */ /* 0x000fea0003800000 */
.L_x_86:
[----:B------:R-:W-:-:S13]  /*48e0*/  LOP3.LUT P1, RZ, R4, 0xff, RZ, 0xc0, !PT ;  /* 0x000000ff04ff7812 */ /* 0x000fda000782c0ff */
[----:B------:R-:W-:Y:S05]  /*48f0*/  @P1 BRA `(.L_x_90) ;  /* 0xfffffff400241947 */ /* 0x000fea000383ffff */
[----:B------:R-:W-:Y:S05]  /*4900*/  BSYNC B0 ;  /* 0x0000000000007941 */ /* 0x000fea0003800000 */
.L_x_78:
[----:B------:R-:W-:-:S03]  /*4910*/  UMOV UR4, 0xffffffff ;  /* 0xffffffff00047882 */ /* 0x000fc60000000000 */
[----:B------:R-:W-:Y:S05]  /*4920*/  BRA.DIV UR4, `(.L_x_91) ;  /* 0x0000001604ec7947 */ /* 0x000fea000b800000 */
[----:B------:R-:W-:-:S13]  /*4930*/  ELECT P6, URZ, PT ;  /* 0x00000000003f782f */ /* 0x000fda00038c0000 */
.L_x_140:
[----:B------:R-:W-:Y:S04]  /*4940*/  BSSY B0, `(.L_x_92) ;  /* 0x0000154000007945 */ /* 0x000fe80003800000 */
[----:B------:R-:W-:Y:S05]  /*4950*/  @!P6 BRA `(.L_x_93) ;  /* 0x000000140048e947 */ /* 0x000fea0003800000 */
[----:B------:R-:W-:-:S04]  /*4960*/  LOP3.LUT R16, R16, 0x2, RZ, 0xfc, !PT ;  /* 0x0000000210107812 */ /* 0x000fc800078efcff */
[----:B------:R-:W-:-:S13]  /*4970*/  ISETP.NE.AND P0, PT, R16, 0x3, PT ;  /* 0x000000031000780c */ /* 0x000fda0003f05270 */
[----:B------:R-:W-:Y:S05]  /*4980*/  @!P0 BRA `(.L_x_94) ;  /* 0x0000000000048947 */ /* 0x000fea0003800000 */
[----:B------:R-:W-:Y:S01]  /*4990*/  BPT.TRAP 0x1 ;  /* 0x000000040000795c */ /* 0x000fe20000300000 */
.L_x_94:
[----:B------:R-:W0:Y:S01]  /*49a0*/  S2R R3, SR_CgaCtaId ;  /* 0x0000000000037919 */ /* 0x000e220000008800 */
[----:B------:R-:W-:Y:S02]  /*49b0*/  MOV R2, 0x400 ;  /* 0x0000040000027802 */ /* 0x000fe40000000f00 */
[----:B------:R-:W-:Y:S02]  /*49c0*/  SHF.L.U32 R4, R0, 0x1f, RZ ;  /* 0x0000001f00047819 */ /* 0x000fe400000006ff */
[----:B0-----:R-:W-:-:S05]  /*49d0*/  LEA R2, R3, R2, 0x18 ;  /* 0x0000000203027211 */ /* 0x001fca00078ec0ff */
[----:B------:R-:W-:-:S04]  /*49e0*/  VIADD R2, R2, 0x128 ;  /* 0x0000012802027836 */ /* 0x000fc80000000000 */
[C---:B------:R-:W-:Y:S02]  /*49f0*/  IMAD R7, R9.reuse, 0x8, R2 ;  /* 0x0000000809077824 */ /* 0x040fe400078e0202 */
[----:B------:R-:W-:Y:S02]  /*4a00*/  VIADD R9, R9, 0x1 ;  /* 0x0000000109097836 */ /* 0x000fe40000000000 */
[----:B------:R-:W0:Y:S03]  /*4a10*/  SYNCS.PHASECHK.TRANS64.TRYWAIT P0, [R7+URZ], R4 ;  /* 0x00000004070075a7 */ /* 0x000e26000800017f */
[----:B------:R-:W-:-:S04]  /*4a20*/  ISETP.NE.AND P1, PT, R9, 0x25, PT ;  /* 0x000000250900780c */ /* 0x000fc80003f25270 */
[----:B------:R-:W-:Y:S02]  /*4a30*/  SEL R3, RZ, 0x1, P1 ;  /* 0x00000001ff037807 */ /* 0x000fe40000800000 */
[----:B------:R-:W-:Y:S02]  /*4a40*/  SEL R9, R9, RZ, P1 ;  /* 0x000000ff09097207 */ /* 0x000fe40000800000 */
[----:B------:R-:W-:-:S03]  /*4a50*/  LOP3.LUT R6, R0, R3, RZ, 0x3c, !PT ;  /* 0x0000000300067212 */ /* 0x000fc600078e3cff */
[----:B------:R-:W-:Y:S01]  /*4a60*/  IMAD R8, R9, 0x8, R2 ;  /* 0x0000000809087824 */ /* 0x000fe200078e0202 */
[----:B------:R-:W-:Y:S01]  /*4a70*/  SHF.L.U32 R5, R6, 0x1f, RZ ;  /* 0x0000001f06057819 */ /* 0x000fe200000006ff */
[----:B0-----:R-:W-:Y:S06]  /*4a80*/  @!P0 BRA `(.L_x_95) ;  /* 0x0000001400b48947 */ /* 0x001fec0003800000 */
.L_x_141:
[----:B------:R-:W1:Y:S01]  /*4a90*/  SYNCS.PHASECHK.TRANS64.TRYWAIT P0, [R8+URZ], R5 ;  /* 0x00000005080075a7 */ /* 0x000e62000800017f */
[----:B------:R-:W-:-:S05]  /*4aa0*/  VIADD R0, R9, 0x1 ;  /* 0x0000000109007836 */ /* 0x000fca0000000000 */
[----:B------:R-:W-:-:S04]  /*4ab0*/  ISETP.NE.AND P1, PT, R0, 0x25, PT ;  /* 0x000000250000780c */ /* 0x000fc80003f25270 */
[----:B------:R-:W-:Y:S02]  /*4ac0*/  SEL R3, RZ, 0x1, P1 ;  /* 0x00000001ff037807 */ /* 0x000fe40000800000 */
[----:B0-----:R-:W-:Y:S02]  /*4ad0*/  SEL R7, R0, RZ, P1 ;  /* 0x000000ff00077207 */ /* 0x001fe40000800000 */
[----:B------:R-:W-:-:S03]  /*4ae0*/  LOP3.LUT R6, R6, R3, RZ, 0x3c, !PT ;  /* 0x0000000306067212 */ /* 0x000fc600078e3cff */
[----:B------:R-:W-:Y:S01]  /*4af0*/  IMAD R9, R7, 0x8, R2 ;  /* 0x0000000807097824 */ /* 0x000fe200078e0202 */
[----:B------:R-:W-:Y:S01]  /*4b00*/  SHF.L.U32 R4, R6, 0x1f, RZ ;  /* 0x0000001f06047819 */ /* 0x000fe200000006ff */
[----:B-1----:R-:W-:Y:S06]  /*4b10*/  @!P0 BRA `(.L_x_96) ;  /* 0x0000001400a48947 */ /* 0x002fec0003800000 */
.L_x_142:
[----:B------:R-:W1:Y:S01]  /*4b20*/  SYNCS.PHASECHK.TRANS64.TRYWAIT P0, [R9+URZ], R4 ;  /* 0x00000004090075a7 */ /* 0x000e62000800017f */
[----:B------:R-:W-:-:S05]  /*4b30*/  VIADD R0, R7, 0x1 ;  /* 0x0000000107007836 */ /* 0x000fca0000000000 */
[----:B------:R-:W-:-:S04]  /*4b40*/  ISETP.NE.AND P1, PT, R0, 0x25, PT ;  /* 0x000000250000780c */ /* 0x000fc80003f25270 */
[----:B------:R-:W-:Y:S02]  /*4b50*/  SEL R3, RZ, 0x1, P1 ;  /* 0x00000001ff037807 */ /* 0x000fe40000800000 */
[----:B------:R-:W-:Y:S02]  /*4b60*/  SEL R7, R0, RZ, P1 ;  /* 0x000000ff00077207 */ /* 0x000fe40000800000 */
[----:B------:R-:W-:-:S03]  /*4b70*/  LOP3.LUT R6, R6, R3, RZ, 0x3c, !PT ;  /* 0x0000000306067212 */ /* 0x000fc600078e3cff */
[----:B0-----:R-:W-:Y:S01]  /*4b80*/  IMAD R8, R7, 0x8, R2 ;  /* 0x0000000807087824 */ /* 0x001fe200078e0202 */
[----:B------:R-:W-:Y:S01]  /*4b90*/  SHF.L.U32 R5, R6, 0x1f, RZ ;  /* 0x0000001f06057819 */ /* 0x000fe200000006ff */
[----:B-1----:R-:W-:Y:S06]  /*4ba0*/  @!P0 BRA `(.L_x_97) ;  /* 0x0000001400948947 */ /* 0x002fec0003800000 */
.L_x_143:
        /* <DEDUP_REMOVED lines=9> */
.L_x_144:
        /* <DEDUP_REMOVED lines=9> */
.L_x_145:
        /* <DEDUP_REMOVED lines=9> */
.L_x_146:
        /* <DEDUP_REMOVED lines=9> */
.L_x_147:
        /* <DEDUP_REMOVED lines=9> */
.L_x_148:
        /* <DEDUP_REMOVED lines=9> */
.L_x_149:
        /* <DEDUP_REMOVED lines=9> */
.L_x_150:
        /* <DEDUP_REMOVED lines=9> */
.L_x_151:
        /* <DEDUP_REMOVED lines=9> */
.L_x_152:
        /* <DEDUP_REMOVED lines=9> */
.L_x_153:
        /* <DEDUP_REMOVED lines=9> */
.L_x_154:
        /* <DEDUP_REMOVED lines=9> */
.L_x_155:
        /* <DEDUP_REMOVED lines=9> */
.L_x_156:
        /* <DEDUP_REMOVED lines=9> */
.L_x_157:
        /* <DEDUP_REMOVED lines=9> */
.L_x_158:
        /* <DEDUP_REMOVED lines=9> */
.L_x_159:
        /* <DEDUP_REMOVED lines=9> */
.L_x_160:
        /* <DEDUP_REMOVED lines=9> */
.L_x_161:
        /* <DEDUP_REMOVED lines=9> */
.L_x_162:
        /* <DEDUP_REMOVED lines=9> */
.L_x_163:
        /* <DEDUP_REMOVED lines=9> */
.L_x_164:
        /* <DEDUP_REMOVED lines=9> */
.L_x_165:
        /* <DEDUP_REMOVED lines=9> */
.L_x_166:
        /* <DEDUP_REMOVED lines=9> */
.L_x_167:
        /* <DEDUP_REMOVED lines=9> */
.L_x_168:
        /* <DEDUP_REMOVED lines=9> */
.L_x_169:
        /* <DEDUP_REMOVED lines=9> */
.L_x_170:
        /* <DEDUP_REMOVED lines=9> */
.L_x_171:
        /* <DEDUP_REMOVED lines=9> */
.L_x_172:
        /* <DEDUP_REMOVED lines=9> */
.L_x_173:
        /* <DEDUP_REMOVED lines=9> */
.L_x_174:
[----:B------:R-:W1:Y:S01]  /*5d20*/  SYNCS.PHASECHK.TRANS64.TRYWAIT P0, [R9+URZ], R4 ;  /* 0x00000004090075a7 */ /* 0x000e62000800017f */
[----:B------:R-:W-:-:S05]  /*5d30*/  VIADD R0, R7, 0x1 ;  /* 0x0000000107007836 */ /* 0x000fca0000000000 */
[----:B------:R-:W-:-:S04]  /*5d40*/  ISETP.NE.AND P1, PT, R0, 0x25, PT ;  /* 0x000000250000780c */ /* 0x000fc80003f25270 */
[----:B------:R-:W-:Y:S02]  /*5d50*/  SEL R3, RZ, 0x1, P1 ;  /* 0x00000001ff037807 */ /* 0x000fe40000800000 */
[----:B------:R-:W-:Y:S02]  /*5d60*/  SEL R7, R0, RZ, P1 ;  /* 0x000000ff00077207 */ /* 0x000fe40000800000 */
[----:B------:R-:W-:-:S03]  /*5d70*/  LOP3.LUT R11, R6, R3, RZ, 0x3c, !PT ;  /* 0x00000003060b7212 */ /* 0x000fc600078e3cff */
[----:B------:R-:W-:Y:S01]  /*5d80*/  IMAD R6, R7, 0x8, R2 ;  /* 0x0000000807067824 */ /* 0x000fe200078e0202 */
[----:B0-----:R-:W-:Y:S01]  /*5d90*/  SHF.L.U32 R5, R11, 0x1f, RZ ;  /* 0x0000001f0b057819 */ /* 0x001fe200000006ff */
[----:B-1----:R-:W-:Y:S06]  /*5da0*/  @!P0 BRA `(.L_x_129) ;  /* 0x0000000c00948947 */ /* 0x002fec0003800000 */
.L_x_175:
[----:B------:R-:W1:Y:S01]  /*5db0*/  SYNCS.PHASECHK.TRANS64.TRYWAIT P0, [R6+URZ], R5 ;  /* 0x00000005060075a7 */ /* 0x000e62000800017f */
[----:B------:R-:W-:-:S05]  /*5dc0*/  VIADD R0, R7, 0x1 ;  /* 0x0000000107007836 */ /* 0x000fca0000000000 */
[----:B------:R-:W-:-:S04]  /*5dd0*/  ISETP.NE.AND P1, PT, R0, 0x25, PT ;  /* 0x000000250000780c */ /* 0x000fc80003f25270 */
[----:B0-----:R-:W-:Y:S02]  /*5de0*/  SEL R4, RZ, 0x1, P1 ;  /* 0x00000001ff047807 */ /* 0x001fe40000800000 */
[----:B------:R-:W-:Y:S02]  /*5df0*/  SEL R3, R0, RZ, P1 ;  /* 0x000000ff00037207 */ /* 0x000fe40000800000 */
[----:B------:R-:W-:Y:S01]  /*5e00*/  LOP3.LUT R0, R11, R4, RZ, 0x3c, !PT ;  /* 0x000000040b007212 */ /* 0x000fe200078e3cff */
[----:B-1----:R-:W-:Y:S06]  /*5e10*/  @!P0 BRA `(.L_x_130) ;  /* 0x0000000c008c8947 */ /* 0x002fec0003800000 */
.L_x_176:
[----:B------:R-:W-:Y:S01]  /*5e20*/  IMAD R3, R3, 0x8, R2 ;  /* 0x0000000803037824 */ /* 0x000fe200078e0202 */
[----:B------:R-:W-:-:S07]  /*5e30*/  SHF.L.U32 R0, R0, 0x1f, RZ ;  /* 0x0000001f00007819 */ /* 0x000fce00000006ff */
.L_x_131:
[----:B-1----:R1:W2:Y:S02]  /*5e40*/  SYNCS.PHASECHK.TRANS64.TRYWAIT P0, [R3+URZ], R0 ;  /* 0x00000000030075a7 */ /* 0x0022a4000800017f */
[----:B--2---:R-:W-:Y:S05]  /*5e50*/  @!P0 NANOSLEEP.SYNCS 0x989680 ;  /* 0x009896800000895d */ /* 0x004fea0003900000 */
[----:B------:R-:W2:Y:S02]  /*5e60*/  @!P0 SYNCS.PHASECHK.TRANS64 P0, [R3+URZ], R0 ;  /* 0x00000000030085a7 */ /* 0x000ea4000800007f */
[----:B--2---:R-:W-:Y:S05]  /*5e70*/  @!P0 BRA `(.L_x_131) ;  /* 0xfffffffc00f08947 */ /* 0x004fea000383ffff */
.L_x_93:
[----:B------:R-:W-:Y:S05]  /*5e80*/  BSYNC B0 ;  /* 0x0000000000007941 */ /* 0x000fea0003800000 */
.L_x_92:
[----:B------:R-:W-:Y:S05]  /*5e90*/  EXIT ;  /* 0x000000000000794d */ /* 0x000fea0003800000 */
.L_x_20:
[----:B0-----:R-:W-:-:S04]  /*5ea0*/  IMAD.U32 R3, RZ, RZ, UR43 ;  /* 0x0000002bff037e24 */ /* 0x001fc8000f8e00ff */
[----:B------:R0:W1:Y:S03]  /*5eb0*/  SYNCS.PHASECHK.TRANS64.TRYWAIT P0, [R3+URZ+-0x8], R0 ;  /* 0xfffff800030075a7 */ /* 0x000066000800017f */
[----:B-1----:R-:W-:Y:S05]  /*5ec0*/  @!P0 NANOSLEEP.SYNCS 0x989680 ;  /* 0x009896800000895d */ /* 0x002fea0003900000 */
[----:B------:R-:W1:Y:S02]  /*5ed0*/  @!P0 SYNCS.PHASECHK.TRANS64 P0, [R3+URZ+-0x8], R0 ;  /* 0xfffff800030085a7 */ /* 0x000e64000800007f */
[----:B-1----:R-:W-:Y:S05]  /*5ee0*/  @!P0 BRA `(.L_x_20) ;  /* 0xfffffffc00ec8947 */ /* 0x002fea000383ffff */
[----:B------:R-:W-:Y:S05]  /*5ef0*/  BRA `(.L_x_132) ;  /* 0xffffffbc00647947 */ /* 0x000fea000383ffff */
.L_x_25:
[----:B-1----:R1:W2:Y:S02]  /*5f00*/  SYNCS.PHASECHK.TRANS64.TRYWAIT P1, [R3+URZ], R0 ;  /* 0x00000000030075a7 */ /* 0x0022a4000802017f */
[----:B--2---:R-:W-:Y:S05]  /*5f10*/  @!P1 NANOSLEEP.SYNCS 0x989680 ;  /* 0x009896800000995d */ /* 0x004fea0003900000 */
[----:B------:R-:W2:Y:S02]  /*5f20*/  @!P1 SYNCS.PHASECHK.TRANS64 P1, [R3+URZ], R0 ;  /* 0x00000000030095a7 */ /* 0x000ea4000802007f */
[----:B--2---:R-:W-:Y:S05]  /*5f30*/  @!P1 BRA `(.L_x_25) ;  /* 0xfffffffc00f09947 */ /* 0x004fea000383ffff */
[----:B------:R-:W-:Y:S05]  /*5f40*/  BRA `(.L_x_24) ;  /* 0xffffffbc00d07947 */ /* 0x000fea000383ffff */
.L_x_30:
[----:B-1----:R-:W-:-:S04]  /*5f50*/  IMAD.U32 R5, RZ, RZ, UR4 ;  /* 0x00000004ff057e24 */ /* 0x002fc8000f8e00ff */
[----:B------:R1:W2:Y:S03]  /*5f60*/  SYNCS.PHASECHK.TRANS64.TRYWAIT P1, [R5+URZ], R4 ;  /* 0x00000004050075a7 */ /* 0x0002a6000802017f */
[----:B--2---:R-:W-:Y:S05]  /*5f70*/  @!P1 NANOSLEEP.SYNCS 0x989680 ;  /* 0x009896800000995d */ /* 0x004fea0003900000 */
[----:B------:R-:W2:Y:S02]  /*5f80*/  @!P1 SYNCS.PHASECHK.TRANS64 P1, [R5+URZ], R4 ;  /* 0x00000004050095a7 */ /* 0x000ea4000802007f */
[----:B--2---:R-:W-:Y:S05]  /*5f90*/  @!P1 BRA `(.L_x_30) ;  /* 0xfffffffc00ec9947 */ /* 0x004fea000383ffff */
[----:B------:R-:W-:Y:S05]  /*5fa0*/  BRA `(.L_x_29) ;  /* 0xffffffc000487947 */ /* 0x000fea000383ffff */
.L_x_38:
[----:B0-----:R-:W-:-:S04]  /*5fb0*/  IMAD.U32 R5, RZ, RZ, UR43 ;  /* 0x0000002bff057e24 */ /* 0x001fc8000f8e00ff */
[----:B------:R0:W1:Y:S03]  /*5fc0*/  SYNCS.PHASECHK.TRANS64.TRYWAIT P0, [R5+URZ+0x8], R0 ;  /* 0x00000800050075a7 */ /* 0x000066000800017f */
[----:B-1----:R-:W-:Y:S05]  /*5fd0*/  @!P0 NANOSLEEP.SYNCS 0x989680 ;  /* 0x009896800000895d */ /* 0x002fea0003900000 */
[----:B------:R-:W1:Y:S02]  /*5fe0*/  @!P0 SYNCS.PHASECHK.TRANS64 P0, [R5+URZ+0x8], R0 ;  /* 0x00000800050085a7 */ /* 0x000e64000800007f */
[----:B-1----:R-:W-:Y:S05]  /*5ff0*/  @!P0 BRA `(.L_x_38) ;  /* 0xfffffffc00ec8947 */ /* 0x002fea000383ffff */
[----:B------:R-:W-:Y:S05]  /*6000*/  BRA `(.L_x_133) ;  /* 0xffffffc4005c7947 */ /* 0x000fea000383ffff */
.L_x_79:
[----:B------:R-:W-:Y:S01]  /*6010*/  BSSY B1, `(.L_x_134) ;  /* 0x0000006000017945 */ /* 0x000fe20003800000 */
[----:B------:R-:W-:-:S07]  /*6020*/  IMAD.MOV.U32 R15, RZ, RZ, -0x1 ;  /* 0xffffffffff0f7424 */ /* 0x000fce00078e00ff */
[----:B-----5:R-:W-:Y:S05]  /*6030*/  WARPSYNC.COLLECTIVE R15, `(.L_x_135) ;  /* 0x000000000f0c7348 */ /* 0x020fea0003c00000 */
[----:B------:R-:W-:Y:S02]  /*6040*/  ELECT P6, UR62, PT ;  /* 0x00000000003e782f */ /* 0x000fe400038c0000 */
[----:B------:R-:W-:Y:S01]  /*6050*/  MOV R14, UR62 ;  /* 0x0000003e000e7c02 */ /* 0x000fe20008000f00 */
[----:B-----5:R-:W-:Y:S10]  /*6060*/  ENDCOLLECTIVE ;  /* 0x000000000000791b */ /* 0x020ff40003800000 */
.L_x_135:
[----:B------:R-:W-:Y:S05]  /*6070*/  BSYNC B1 ;  /* 0x0000000000017941 */ /* 0x000fea0003800000 */
.L_x_134:
[----:B------:R-:W-:Y:S05]  /*6080*/  BRA `(.L_x_136) ;  /* 0xffffffdc004c7947 */ /* 0x000fea000383ffff */
.L_x_82:
[----:B-1----:R1:W2:Y:S02]  /*6090*/  SYNCS.PHASECHK.TRANS64.TRYWAIT P1, [R13+URZ+0x128], R6 ;  /* 0x000128060d0075a7 */ /* 0x0022a4000802017f */
[----:B--2---:R-:W-:Y:S05]  /*60a0*/  @!P1 NANOSLEEP.SYNCS 0x989680 ;  /* 0x009896800000995d */ /* 0x004fea0003900000 */
[----:B------:R-:W2:Y:S02]  /*60b0*/  @!P1 SYNCS.PHASECHK.TRANS64 P1, [R13+URZ+0x128], R6 ;  /* 0x000128060d0095a7 */ /* 0x000ea4000802007f */
[----:B--2---:R-:W-:Y:S05]  /*60c0*/  @!P1 BRA `(.L_x_82) ;  /* 0xfffffffc00f09947 */ /* 0x004fea000383ffff */
[----:B------:R-:W-:Y:S05]  /*60d0*/  BRA `(.L_x_137) ;  /* 0xffffffdc00807947 */ /* 0x000fea000383ffff */
.L_x_91:
[----:B------:R-:W-:Y:S01]  /*60e0*/  BSSY B0, `(.L_x_138) ;  /* 0x0000006000007945 */ /* 0x000fe20003800000 */
[----:B------:R-:W-:-:S07]  /*60f0*/  IMAD.MOV.U32 R15, RZ, RZ, -0x1 ;  /* 0xffffffffff0f7424 */ /* 0x000fce00078e00ff */
[----:B-----5:R-:W-:Y:S05]  /*6100*/  WARPSYNC.COLLECTIVE R15, `(.L_x_139) ;  /* 0x000000000f0c7348 */ /* 0x020fea0003c00000 */
[----:B------:R-:W-:Y:S02]  /*6110*/  ELECT P6, UR62, PT ;  /* 0x00000000003e782f */ /* 0x000fe400038c0000 */
[----:B------:R-:W-:Y:S01]  /*6120*/  MOV R14, UR62 ;  /* 0x0000003e000e7c02 */ /* 0x000fe20008000f00 */
[----:B-----5:R-:W-:Y:S10]  /*6130*/  ENDCOLLECTIVE ;  /* 0x000000000000791b */ /* 0x020ff40003800000 */
.L_x_139:
[----:B------:R-:W-:Y:S05]  /*6140*/  BSYNC B0 ;  /* 0x0000000000007941 */ /* 0x000fea0003800000 */
.L_x_138:
[----:B------:R-:W-:Y:S05]  /*6150*/  BRA `(.L_x_140) ;  /* 0xffffffe400f87947 */ /* 0x000fea000383ffff */
.L_x_95:
[----:B0-----:R0:W1:Y:S02]  /*6160*/  SYNCS.PHASECHK.TRANS64.TRYWAIT P0, [R7+URZ], R4 ;  /* 0x00000004070075a7 */ /* 0x001064000800017f */
[----:B-1----:R-:W-:Y:S05]  /*6170*/  @!P0 NANOSLEEP.SYNCS 0x989680 ;  /* 0x009896800000895d */ /* 0x002fea0003900000 */
[----:B------:R-:W1:Y:S02]  /*6180*/  @!P0 SYNCS.PHASECHK.TRANS64 P0, [R7+URZ], R4 ;  /* 0x00000004070085a7 */ /* 0x000e64000800007f */
[----:B-1----:R-:W-:Y:S05]  /*6190*/  @!P0 BRA `(.L_x_95) ;  /* 0xfffffffc00f08947 */ /* 0x002fea000383ffff */
[----:B------:R-:W-:Y:S05]  /*61a0*/  BRA `(.L_x_141) ;  /* 0xffffffe800387947 */ /* 0x000fea000383ffff */
.L_x_96:
[----:B0-----:R0:W1:Y:S02]  /*61b0*/  SYNCS.PHASECHK.TRANS64.TRYWAIT P0, [R8+URZ], R5 ;  /* 0x00000005080075a7 */ /* 0x001064000800017f */
[----:B-1----:R-:W-:Y:S05]  /*61c0*/  @!P0 NANOSLEEP.SYNCS 0x989680 ;  /* 0x009896800000895d */ /* 0x002fea0003900000 */
[----:B------:R-:W1:Y:S02]  /*61d0*/  @!P0 SYNCS.PHASECHK.TRANS64 P0, [R8+URZ], R5 ;  /* 0x00000005080085a7 */ /* 0x000e64000800007f */
[----:B-1----:R-:W-:Y:S05]  /*61e0*/  @!P0 BRA `(.L_x_96) ;  /* 0xfffffffc00f08947 */ /* 0x002fea000383ffff */
[----:B------:R-:W-:Y:S05]  /*61f0*/  BRA `(.L_x_142) ;  /* 0xffffffe800487947 */ /* 0x000fea000383ffff */
.L_x_97:
[----:B0-----:R0:W1:Y:S02]  /*6200*/  SYNCS.PHASECHK.TRANS64.TRYWAIT P0, [R9+URZ], R4 ;  /* 0x00000004090075a7 */ /* 0x001064000800017f */
[----:B-1----:R-:W-:Y:S05]  /*6210*/  @!P0 NANOSLEEP.SYNCS 0x989680 ;  /* 0x009896800000895d */ /* 0x002fea0003900000 */
[----:B------:R-:W1:Y:S02]  /*6220*/  @!P0 SYNCS.PHASECHK.TRANS64 P0, [R9+URZ], R4 ;  /* 0x00000004090085a7 */ /* 0x000e64000800007f */
[----:B-1----:R-:W-:Y:S05]  /*6230*/  @!P0 BRA `(.L_x_97) ;  /* 0xfffffffc00f08947 */ /* 0x002fea000383ffff */
[----:B------:R-:W-:Y:S05]  /*6240*/  BRA `(.L_x_143) ;  /* 0xffffffe800587947 */ /* 0x000fea000383ffff */
.L_x_98:
[----:B0-----:R0:W1:Y:S02]  /*6250*/  SYNCS.PHASECHK.TRANS64.TRYWAIT P0, [R8+URZ], R5 ;  /* 0x00000005080075a7 */ /* 0x001064000800017f */
[----:B-1----:R-:W-:Y:S05]  /*6260*/  @!P0 NANOSLEEP.SYNCS 0x989680 ;  /* 0x009896800000895d */ /* 0x002fea0003900000 */
[----:B------:R-:W1:Y:S02]  /*6270*/  @!P0 SYNCS.PHASECHK.TRANS64 P0, [R8+URZ], R5 ;  /* 0x00000005080085a7 */ /* 0x000e64000800007f */
[----:B-1----:R-:W-:Y:S05]  /*6280*/  @!P0 BRA `(.L_x_98) ;  /* 0xfffffffc00f08947 */ /* 0x002fea000383ffff */
[----:B------:R-:W-:Y:S05]  /*6290*/  BRA `(.L_x_144) ;  /* 0xffffffe800687947 */ /* 0x000fea000383ffff */
.L_x_99:
[----:B0-----:R0:W1:Y:S02]  /*62a0*/  SYNCS.PHASECHK.TRANS64.TRYWAIT P0, [R9+URZ], R4 ;  /* 0x00000004090075a7 */ /* 0x001064000800017f */
[----:B-1----:R-:W-:Y:S05]  /*62b0*/  @!P0 NANOSLEEP.SYNCS 0x989680 ;  /* 0x009896800000895d */ /* 0x002fea0003900000 */
[----:B------:R-:W1:Y:S02]  /*62c0*/  @!P0 SYNCS.PHASECHK.TRANS64 P0, [R9+URZ], R4 ;  /* 0x00000004090085a7 */ /* 0x000e64000800007f */
[----:B-1----:R-:W-:Y:S05]  /*62d0*/  @!P0 BRA `(.L_x_99) ;  /* 0xfffffffc00f08947 */ /* 0x002fea000383ffff */
[----:B------:R-:W-:Y:S05]  /*62e0*/  BRA `(.L_x_145) ;  /* 0xffffffe800787947 */ /* 0x000fea000383ffff */
.L_x_100:
[----:B0-----:R0:W1:Y:S02]  /*62f0*/  SYNCS.PHASECHK.TRANS64.TRYWAIT P0, [R8+URZ], R5 ;  /* 0x00000005080075a7 */ /* 0x001064000800017f */
[----:B-1----:R-:W-:Y:S05]  /*6300*/  @!P0 NANOSLEEP.SYNCS 0x989680 ;  /* 0x009896800000895d */ /* 0x002fea0003900000 */
[----:B------:R-:W1:Y:S02]  /*6310*/  @!P0 SYNCS.PHASECHK.TRANS64 P0, [R8+URZ], R5 ;  /* 0x00000005080085a7 */ /* 0x000e64000800007f */
[----:B-1----:R-:W-:Y:S05]  /*6320*/  @!P0 BRA `(.L_x_100) ;  /* 0xfffffffc00f08947 */ /* 0x002fea000383ffff */
[----:B------:R-:W-:Y:S05]  /*6330*/  BRA `(.L_x_146) ;  /* 0xffffffe800887947 */ /* 0x000fea000383ffff */
.L_x_101:
[----:B0-----:R0:W1:Y:S02]  /*6340*/  SYNCS.PHASECHK.TRANS64.TRYWAIT P0, [R9+URZ], R4 ;  /* 0x00000004090075a7 */ /* 0x001064000800017f */
[----:B-1----:R-:W-:Y:S05]  /*6350*/  @!P0 NANOSLEEP.SYNCS 0x989680 ;  /* 0x009896800000895d */ /* 0x002fea0003900000 */
[----:B------:R-:W1:Y:S02]  /*6360*/  @!P0 SYNCS.PHASECHK.TRANS64 P0, [R9+URZ], R4 ;  /* 0x00000004090085a7 */ /* 0x000e64000800007f */
[----:B-1----:R-:W-:Y:S05]  /*6370*/  @!P0 BRA `(.L_x_101) ;  /* 0xfffffffc00f08947 */ /* 0x002fea000383ffff */
[----:B------:R-:W-:Y:S05]  /*6380*/  BRA `(.L_x_147) ;  /* 0xffffffe800987947 */ /* 0x000fea000383ffff */
.L_x_102:
[----:B0-----:R0:W1:Y:S02]  /*6390*/  SYNCS.PHASECHK.TRANS64.TRYWAIT P0, [R8+URZ], R5 ;  /* 0x00000005080075a7 */ /* 0x001064000800017f */
[----:B-1----:R-:W-:Y:S05]  /*63a0*/  @!P0 NANOSLEEP.SYNCS 0x989680 ;  /* 0x009896800000895d */ /* 0x002fea0003900000 */
[----:B------:R-:W1:Y:S02]  /*63b0*/  @!P0 SYNCS.PHASECHK.TRANS64 P0, [R8+URZ], R5 ;  /* 0x00000005080085a7 */ /* 0x000e64000800007f */
[----:B-1----:R-:W-:Y:S05]  /*63c0*/  @!P0 BRA `(.L_x_102) ;  /* 0xfffffffc00f08947 */ /* 0x002fea000383ffff */
[----:B------:R-:W-:Y:S05]  /*63d0*/  BRA `(.L_x_148) ;  /* 0xffffffe800a87947 */ /* 0x000fea000383ffff */
.L_x_103:
[----:B0-----:R0:W1:Y:S02]  /*63e0*/  SYNCS.PHASECHK.TRANS64.TRYWAIT P0, [R9+URZ], R4 ;  /* 0x00000004090075a7 */ /* 0x001064000800017f */
[----:B-1----:R-:W-:Y:S05]  /*63f0*/  @!P0 NANOSLEEP.SYNCS 0x989680 ;  /* 0x009896800000895d */ /* 0x002fea0003900000 */
[----:B------:R-:W1:Y:S02]  /*6400*/  @!P0 SYNCS.PHASECHK.TRANS64 P0, [R9+URZ], R4 ;  /* 0x00000004090085a7 */ /* 0x000e64000800007f */
[----:B-1----:R-:W-:Y:S05]  /*6410*/  @!P0 BRA `(.L_x_103) ;  /* 0xfffffffc00f08947 */ /* 0x002fea000383ffff */
[----:B------:R-:W-:Y:S05]  /*6420*/  BRA `(.L_x_149) ;  /* 0xffffffe800b87947 */ /* 0x000fea000383ffff */
.L_x_104:
[----:B0-----:R0:W1:Y:S02]  /*6430*/  SYNCS.PHASECHK.TRANS64.TRYWAIT P0, [R8+URZ], R5 ;  /* 0x00000005080075a7 */ /* 0x001064000800017f */
[----:B-1----:R-:W-:Y:S05]  /*6440*/  @!P0 NANOSLEEP.SYNCS 0x989680 ;  /* 0x009896800000895d */ /* 0x002fea0003900000 */
[----:B------:R-:W1:Y:S02]  /*6450*/  @!P0 SYNCS.PHASECHK.TRANS64 P0, [R8+URZ], R5 ;  /* 0x00000005080085a7 */ /* 0x000e64000800007f */
[----:B-1----:R-:W-:Y:S05]  /*6460*/  @!P0 BRA `(.L_x_104) ;  /* 0xfffffffc00f08947 */ /* 0x002fea000383ffff */
[----:B------:R-:W-:Y:S05]  /*6470*/  BRA `(.L_x_150) ;  /* 0xffffffe800c87947 */ /* 0x000fea000383ffff */
.L_x_105:
[----:B0-----:R0:W1:Y:S02]  /*6480*/  SYNCS.PHASECHK.TRANS64.TRYWAIT P0, [R9+URZ], R4 ;  /* 0x00000004090075a7 */ /* 0x001064000800017f */
[----:B-1----:R-:W-:Y:S05]  /*6490*/  @!P0 NANOSLEEP.SYNCS 0x989680 ;  /* 0x009896800000895d */ /* 0x002fea0003900000 */
[----:B------:R-:W1:Y:S02]  /*64a0*/  @!P0 SYNCS.PHASECHK.TRANS64 P0, [R9+URZ], R4 ;  /* 0x00000004090085a7 */ /* 0x000e64000800007f */
[----:B-1----:R-:W-:Y:S05]  /*64b0*/  @!P0 BRA `(.L_x_105) ;  /* 0xfffffffc00f08947 */ /* 0x002fea000383ffff */
[----:B------:R-:W-:Y:S05]  /*64c0*/  BRA `(.L_x_151) ;  /* 0xffffffe800d87947 */ /* 0x000fea000383ffff */
.L_x_106:
[----:B0-----:R0:W1:Y:S02]  /*64d0*/  SYNCS.PHASECHK.TRANS64.TRYWAIT P0, [R8+URZ], R5 ;  /* 0x00000005080075a7 */ /* 0x001064000800017f */
[----:B-1----:R-:W-:Y:S05]  /*64e0*/  @!P0 NANOSLEEP.SYNCS 0x989680 ;  /* 0x009896800000895d */ /* 0x002fea0003900000 */
[----:B------:R-:W1:Y:S02]  /*64f0*/  @!P0 SYNCS.PHASECHK.TRANS64 P0, [R8+URZ], R5 ;  /* 0x00000005080085a7 */ /* 0x000e64000800007f */
[----:B-1----:R-:W-:Y:S05]  /*6500*/  @!P0 BRA `(.L_x_106) ;  /* 0xfffffffc00f08947 */ /* 0x002fea000383ffff */
[----:B------:R-:W-:Y:S05]  /*6510*/  BRA `(.L_x_152) ;  /* 0xffffffe800e87947 */ /* 0x000fea000383ffff */
.L_x_107:
[----:B0-----:R0:W1:Y:S02]  /*6520*/  SYNCS.PHASECHK.TRANS64.TRYWAIT P0, [R9+URZ], R4 ;  /* 0x00000004090075a7 */ /* 0x001064000800017f */
[----:B-1----:R-:W-:Y:S05]  /*6530*/  @!P0 NANOSLEEP.SYNCS 0x989680 ;  /* 0x009896800000895d */ /* 0x002fea0003900000 */
[----:B------:R-:W1:Y:S02]  /*6540*/  @!P0 SYNCS.PHASECHK.TRANS64 P0, [R9+URZ], R4 ;  /* 0x00000004090085a7 */ /* 0x000e64000800007f */
[----:B-1----:R-:W-:Y:S05]  /*6550*/  @!P0 BRA `(.L_x_107) ;  /* 0xfffffffc00f08947 */ /* 0x002fea000383ffff */
[----:B------:R-:W-:Y:S05]  /*6560*/  BRA `(.L_x_153) ;  /* 0xffffffe800f87947 */ /* 0x000fea000383ffff */
.L_x_108:
[----:B0-----:R0:W1:Y:S02]  /*6570*/  SYNCS.PHASECHK.TRANS64.TRYWAIT P0, [R8+URZ], R5 ;  /* 0x00000005080075a7 */ /* 0x001064000800017f */
[----:B-1----:R-:W-:Y:S05]  /*6580*/  @!P0 NANOSLEEP.SYNCS 0x989680 ;  /* 0x009896800000895d */ /* 0x002fea0003900000 */
[----:B------:R-:W1:Y:S02]  /*6590*/  @!P0 SYNCS.PHASECHK.TRANS64 P0, [R8+URZ], R5 ;  /* 0x00000005080085a7 */ /* 0x000e64000800007f */
[----:B-1----:R-:W-:Y:S05]  /*65a0*/  @!P0 BRA `(.L_x_108) ;  /* 0xfffffffc00f08947 */ /* 0x002fea000383ffff */
[----:B------:R-:W-:Y:S05]  /*65b0*/  BRA `(.L_x_154) ;  /* 0xffffffec00087947 */ /* 0x000fea000383ffff */
.L_x_109:
[----:B0-----:R0:W1:Y:S02]  /*65c0*/  SYNCS.PHASECHK.TRANS64.TRYWAIT P0, [R9+URZ], R4 ;  /* 0x00000004090075a7 */ /* 0x001064000800017f */
[----:B-1----:R-:W-:Y:S05]  /*65d0*/  @!P0 NANOSLEEP.SYNCS 0x989680 ;  /* 0x009896800000895d */ /* 0x002fea0003900000 */
[----:B------:R-:W1:Y:S02]  /*65e0*/  @!P0 SYNCS.PHASECHK.TRANS64 P0, [R9+URZ], R4 ;  /* 0x00000004090085a7 */ /* 0x000e64000800007f */
[----:B-1----:R-:W-:Y:S05]  /*65f0*/  @!P0 BRA `(.L_x_109) ;  /* 0xfffffffc00f08947 */ /* 0x002fea000383ffff */
[----:B------:R-:W-:Y:S05]  /*6600*/  BRA `(.L_x_155) ;  /* 0xffffffec00187947 */ /* 0x000fea000383ffff */
.L_x_110:
[----:B0-----:R0:W1:Y:S02]  /*6610*/  SYNCS.PHASECHK.TRANS64.TRYWAIT P0, [R8+URZ], R5 ;  /* 0x00000005080075a7 */ /* 0x001064000800017f */
[----:B-1----:R-:W-:Y:S05]  /*6620*/  @!P0 NANOSLEEP.SYNCS 0x989680 ;  /* 0x009896800000895d */ /* 0x002fea0003900000 */
[----:B------:R-:W1:Y:S02]  /*6630*/  @!P0 SYNCS.PHASECHK.TRANS64 P0, [R8+URZ], R5 ;  /* 0x00000005080085a7 */ /* 0x000e64000800007f */
[----:B-1----:R-:W-:Y:S05]  /*6640*/  @!P0 BRA `(.L_x_110) ;  /* 0xfffffffc00f08947 */ /* 0x002fea000383ffff */
[----:B------:R-:W-:Y:S05]  /*6650*/  BRA `(.L_x_156) ;  /* 0xffffffec00287947 */ /* 0x000fea000383ffff */
.L_x_111:
[----:B0-----:R0:W1:Y:S02]  /*6660*/  SYNCS.PHASECHK.TRANS64.TRYWAIT P0, [R9+URZ], R4 ;  /* 0x00000004090075a7 */ /* 0x001064000800017f */
[----:B-1----:R-:W-:Y:S05]  /*6670*/  @!P0 NANOSLEEP.SYNCS 0x989680 ;  /* 0x009896800000895d */ /* 0x002fea0003900000 */
[----:B------:R-:W1:Y:S02]  /*6680*/  @!P0 SYNCS.PHASECHK.TRANS64 P0, [R9+URZ], R4 ;  /* 0x00000004090085a7 */ /* 0x000e64000800007f */
[----:B-1----:R-:W-:Y:S05]  /*6690*/  @!P0 BRA `(.L_x_111) ;  /* 0xfffffffc00f08947 */ /* 0x002fea000383ffff */
[----:B------:R-:W-:Y:S05]  /*66a0*/  BRA `(.L_x_157) ;  /* 0xffffffec00387947 */ /* 0x000fea000383ffff */
.L_x_112:
[----:B0-----:R0:W1:Y:S02]  /*66b0*/  SYNCS.PHASECHK.TRANS64.TRYWAIT P0, [R8+URZ], R5 ;  /* 0x00000005080075a7 */ /* 0x001064000800017f */
[----:B-1----:R-:W-:Y:S05]  /*66c0*/  @!P0 NANOSLEEP.SYNCS 0x989680 ;  /* 0x009896800000895d */ /* 0x002fea0003900000 */
[----:B------:R-:W1:Y:S02]  /*66d0*/  @!P0 SYNCS.PHASECHK.TRANS64 P0, [R8+URZ], R5 ;  /* 0x00000005080085a7 */ /* 0x000e64000800007f */
[----:B-1----:R-:W-:Y:S05]  /*66e0*/  @!P0 BRA `(.L_x_112) ;  /* 0xfffffffc00f08947 */ /* 0x002fea000383ffff */
[----:B------:R-:W-:Y:S05]  /*66f0*/  BRA `(.L_x_158) ;  /* 0xffffffec00487947 */ /* 0x000fea000383ffff */
.L_x_113:
[----:B0-----:R0:W1:Y:S02]  /*6700*/  SYNCS.PHASECHK.TRANS64.TRYWAIT P0, [R9+URZ], R4 ;  /* 0x00000004090075a7 */ /* 0x001064000800017f */
[----:B-1----:R-:W-:Y:S05]  /*6710*/  @!P0 NANOSLEEP.SYNCS 0x989680 ;  /* 0x009896800000895d */ /* 0x002fea0003900000 */
[----:B------:R-:W1:Y:S02]  /*6720*/  @!P0 SYNCS.PHASECHK.TRANS64 P0, [R9+URZ], R4 ;  /* 0x00000004090085a7 */ /* 0x000e64000800007f */
[----:B-1----:R-:W-:Y:S05]  /*6730*/  @!P0 BRA `(.L_x_113) ;  /* 0xfffffffc00f08947 */ /* 0x002fea000383ffff */
[----:B------:R-:W-:Y:S05]  /*6740*/  BRA `(.L_x_159) ;  /* 0xffffffec00587947 */ /* 0x000fea000383ffff */
.L_x_114:
[----:B0-----:R0:W1:Y:S02]  /*6750*/  SYNCS.PHASECHK.TRANS64.TRYWAIT P0, [R8+URZ], R5 ;  /* 0x00000005080075a7 */ /* 0x001064000800017f */
[----:B-1----:R-:W-:Y:S05]  /*6760*/  @!P0 NANOSLEEP.SYNCS 0x989680 ;  /* 0x009896800000895d */ /* 0x002fea0003900000 */
[----:B------:R-:W1:Y:S02]  /*6770*/  @!P0 SYNCS.PHASECHK.TRANS64 P0, [R8+URZ], R5 ;  /* 0x00000005080085a7 */ /* 0x000e64000800007f */
[----:B-1----:R-:W-:Y:S05]  /*6780*/  @!P0 BRA `(.L_x_114) ;  /* 0xfffffffc00f08947 */ /* 0x002fea000383ffff */
[----:B------:R-:W-:Y:S05]  /*6790*/  BRA `(.L_x_160) ;  /* 0xffffffec00687947 */ /* 0x000fea000383ffff */
.L_x_115:
[----:B0-----:R0:W1:Y:S02]  /*67a0*/  SYNCS.PHASECHK.TRANS64.TRYWAIT P0, [R9+URZ], R4 ;  /* 0x00000004090075a7 */ /* 0x001064000800017f */
[----:B-1----:R-:W-:Y:S05]  /*67b0*/  @!P0 NANOSLEEP.SYNCS 0x989680 ;  /* 0x009896800000895d */ /* 0x002fea0003900000 */
[----:B------:R-:W1:Y:S02]  /*67c0*/  @!P0 SYNCS.PHASECHK.TRANS64 P0, [R9+URZ], R4 ;  /* 0x00000004090085a7 */ /* 0x000e64000800007f */
[----:B-1----:R-:W-:Y:S05]  /*67d0*/  @!P0 BRA `(.L_x_115) ;  /* 0xfffffffc00f08947 */ /* 0x002fea000383ffff */
[----:B------:R-:W-:Y:S05]  /*67e0*/  BRA `(.L_x_161) ;  /* 0xffffffec00787947 */ /* 0x000fea000383ffff */
.L_x_116:
[----:B0-----:R0:W1:Y:S02]  /*67f0*/  SYNCS.PHASECHK.TRANS64.TRYWAIT P0, [R8+URZ], R5 ;  /* 0x00000005080075a7 */ /* 0x001064000800017f */
[----:B-1----:R-:W-:Y:S05]  /*6800*/  @!P0 NANOSLEEP.SYNCS 0x989680 ;  /* 0x009896800000895d */ /* 0x002fea0003900000 */
[----:B------:R-:W1:Y:S02]  /*6810*/  @!P0 SYNCS.PHASECHK.TRANS64 P0, [R8+URZ], R5 ;  /* 0x00000005080085a7 */ /* 0x000e64000800007f */
[----:B-1----:R-:W-:Y:S05]  /*6820*/  @!P0 BRA `(.L_x_116) ;  /* 0xfffffffc00f08947 */ /* 0x002fea000383ffff */
[----:B------:R-:W-:Y:S05]  /*6830*/  BRA `(.L_x_162) ;  /* 0xffffffec00887947 */ /* 0x000fea000383ffff */
.L_x_117:
[----:B0-----:R0:W1:Y:S02]  /*6840*/  SYNCS.PHASECHK.TRANS64.TRYWAIT P0, [R9+URZ], R4 ;  /* 0x00000004090075a7 */ /* 0x001064000800017f */
[----:B-1----:R-:W-:Y:S05]  /*6850*/  @!P0 NANOSLEEP.SYNCS 0x989680 ;  /* 0x009896800000895d */ /* 0x002fea0003900000 */
[----:B------:R-:W1:Y:S02]  /*6860*/  @!P0 SYNCS.PHASECHK.TRANS64 P0, [R9+URZ], R4 ;  /* 0x00000004090085a7 */ /* 0x000e64000800007f */
[----:B-1----:R-:W-:Y:S05]  /*6870*/  @!P0 BRA `(.L_x_117) ;  /* 0xfffffffc00f08947 */ /* 0x002fea000383ffff */
[----:B------:R-:W-:Y:S05]  /*6880*/  BRA `(.L_x_163) ;  /* 0xffffffec00987947 */ /* 0x000fea000383ffff */
.L_x_118:
[----:B0-----:R0:W1:Y:S02]  /*6890*/  SYNCS.PHASECHK.TRANS64.TRYWAIT P0, [R8+URZ], R5 ;  /* 0x00000005080075a7 */ /* 0x001064000800017f */
[----:B-1----:R-:W-:Y:S05]  /*68a0*/  @!P0 NANOSLEEP.SYNCS 0x989680 ;  /* 0x009896800000895d */ /* 0x002fea0003900000 */
[----:B------:R-:W1:Y:S02]  /*68b0*/  @!P0 SYNCS.PHASECHK.TRANS64 P0, [R8+URZ], R5 ;  /* 0x00000005080085a7 */ /* 0x000e64000800007f */
[----:B-1----:R-:W-:Y:S05]  /*68c0*/  @!P0 BRA `(.L_x_118) ;  /* 0xfffffffc00f08947 */ /* 0x002fea000383ffff */
[----:B------:R-:W-:Y:S05]  /*68d0*/  BRA `(.L_x_164) ;  /* 0xffffffec00a87947 */ /* 0x000fea000383ffff */
.L_x_119:
[----:B0-----:R0:W1:Y:S02]  /*68e0*/  SYNCS.PHASECHK.TRANS64.TRYWAIT P0, [R9+URZ], R4 ;  /* 0x00000004090075a7 */ /* 0x001064000800017f */
[----:B-1----:R-:W-:Y:S05]  /*68f0*/  @!P0 NANOSLEEP.SYNCS 0x989680 ;  /* 0x009896800000895d */ /* 0x002fea0003900000 */
[----:B------:R-:W1:Y:S02]  /*6900*/  @!P0 SYNCS.PHASECHK.TRANS64 P0, [R9+URZ], R4 ;  /* 0x00000004090085a7 */ /* 0x000e64000800007f */
[----:B-1----:R-:W-:Y:S05]  /*6910*/  @!P0 BRA `(.L_x_119) ;  /* 0xfffffffc00f08947 */ /* 0x002fea000383ffff */
[----:B------:R-:W-:Y:S05]  /*6920*/  BRA `(.L_x_165) ;  /* 0xffffffec00b87947 */ /* 0x000fea000383ffff */
.L_x_120:
[----:B0-----:R0:W1:Y:S02]  /*6930*/  SYNCS.PHASECHK.TRANS64.TRYWAIT P0, [R8+URZ], R5 ;  /* 0x00000005080075a7 */ /* 0x001064000800017f */
[----:B-1----:R-:W-:Y:S05]  /*6940*/  @!P0 NANOSLEEP.SYNCS 0x989680 ;  /* 0x009896800000895d */ /* 0x002fea0003900000 */
[----:B------:R-:W1:Y:S02]  /*6950*/  @!P0 SYNCS.PHASECHK.TRANS64 P0, [R8+URZ], R5 ;  /* 0x00000005080085a7 */ /* 0x000e64000800007f */
[----:B-1----:R-:W-:Y:S05]  /*6960*/  @!P0 BRA `(.L_x_120) ;  /* 0xfffffffc00f08947 */ /* 0x002fea000383ffff */
[----:B------:R-:W-:Y:S05]  /*6970*/  BRA `(.L_x_166) ;  /* 0xffffffec00c87947 */ /* 0x000fea000383ffff */
.L_x_121:
[----:B0-----:R0:W1:Y:S02]  /*6980*/  SYNCS.PHASECHK.TRANS64.TRYWAIT P0, [R9+URZ], R4 ;  /* 0x00000004090075a7 */ /* 0x001064000800017f */
[----:B-1----:R-:W-:Y:S05]  /*6990*/  @!P0 NANOSLEEP.SYNCS 0x989680 ;  /* 0x009896800000895d */ /* 0x002fea0003900000 */
[----:B------:R-:W1:Y:S02]  /*69a0*/  @!P0 SYNCS.PHASECHK.TRANS64 P0, [R9+URZ], R4 ;  /* 0x00000004090085a7 */ /* 0x000e64000800007f */
[----:B-1----:R-:W-:Y:S05]  /*69b0*/  @!P0 BRA `(.L_x_121) ;  /* 0xfffffffc00f08947 */ /* 0x002fea000383ffff */
[----:B------:R-:W-:Y:S05]  /*69c0*/  BRA `(.L_x_167) ;  /* 0xffffffec00d87947 */ /* 0x000fea000383ffff */
.L_x_122:
[----:B0-----:R0:W1:Y:S02]  /*69d0*/  SYNCS.PHASECHK.TRANS64.TRYWAIT P0, [R8+URZ], R5 ;  /* 0x00000005080075a7 */ /* 0x001064000800017f */
[----:B-1----:R-:W-:Y:S05]  /*69e0*/  @!P0 NANOSLEEP.SYNCS 0x989680 ;  /* 0x009896800000895d */ /* 0x002fea0003900000 */
[----:B------:R-:W1:Y:S02]  /*69f0*/  @!P0 SYNCS.PHASECHK.TRANS64 P0, [R8+URZ], R5 ;  /* 0x00000005080085a7 */ /* 0x000e64000800007f */
[----:B-1----:R-:W-:Y:S05]  /*6a00*/  @!P0 BRA `(.L_x_122) ;  /* 0xfffffffc00f08947 */ /* 0x002fea000383ffff */
[----:B------:R-:W-:Y:S05]  /*6a10*/  BRA `(.L_x_168) ;  /* 0xffffffec00e87947 */ /* 0x000fea000383ffff */
.L_x_123:
[----:B0-----:R0:W1:Y:S02]  /*6a20*/  SYNCS.PHASECHK.TRANS64.TRYWAIT P0, [R9+URZ], R4 ;  /* 0x00000004090075a7 */ /* 0x001064000800017f */
[----:B-1----:R-:W-:Y:S05]  /*6a30*/  @!P0 NANOSLEEP.SYNCS 0x989680 ;  /* 0x009896800000895d */ /* 0x002fea0003900000 */
[----:B------:R-:W1:Y:S02]  /*6a40*/  @!P0 SYNCS.PHASECHK.TRANS64 P0, [R9+URZ], R4 ;  /* 0x00000004090085a7 */ /* 0x000e64000800007f */
[----:B-1----:R-:W-:Y:S05]  /*6a50*/  @!P0 BRA `(.L_x_123) ;  /* 0xfffffffc00f08947 */ /* 0x002fea000383ffff */
[----:B------:R-:W-:Y:S05]  /*6a60*/  BRA `(.L_x_169) ;  /* 0xffffffec00f87947 */ /* 0x000fea000383ffff */
.L_x_124:
[----:B0-----:R0:W1:Y:S02]  /*6a70*/  SYNCS.PHASECHK.TRANS64.TRYWAIT P0, [R8+URZ], R5 ;  /* 0x00000005080075a7 */ /* 0x001064000800017f */
[----:B-1----:R-:W-:Y:S05]  /*6a80*/  @!P0 NANOSLEEP.SYNCS 0x989680 ;  /* 0x009896800000895d */ /* 0x002fea0003900000 */
[----:B------:R-:W1:Y:S02]  /*6a90*/  @!P0 SYNCS.PHASECHK.TRANS64 P0, [R8+URZ], R5 ;  /* 0x00000005080085a7 */ /* 0x000e64000800007f */
[----:B-1----:R-:W-:Y:S05]  /*6aa0*/  @!P0 BRA `(.L_x_124) ;  /* 0xfffffffc00f08947 */ /* 0x002fea000383ffff */
[----:B------:R-:W-:Y:S05]  /*6ab0*/  BRA `(.L_x_170) ;  /* 0xfffffff000087947 */ /* 0x000fea000383ffff */
.L_x_125:
[----:B0-----:R0:W1:Y:S02]  /*6ac0*/  SYNCS.PHASECHK.TRANS64.TRYWAIT P0, [R9+URZ], R4 ;  /* 0x00000004090075a7 */ /* 0x001064000800017f */
[----:B-1----:R-:W-:Y:S05]  /*6ad0*/  @!P0 NANOSLEEP.SYNCS 0x989680 ;  /* 0x009896800000895d */ /* 0x002fea0003900000 */
[----:B------:R-:W1:Y:S02]  /*6ae0*/  @!P0 SYNCS.PHASECHK.TRANS64 P0, [R9+URZ], R4 ;  /* 0x00000004090085a7 */ /* 0x000e64000800007f */
[----:B-1----:R-:W-:Y:S05]  /*6af0*/  @!P0 BRA `(.L_x_125) ;  /* 0xfffffffc00f08947 */ /* 0x002fea000383ffff */
[----:B------:R-:W-:Y:S05]  /*6b00*/  BRA `(.L_x_171) ;  /* 0xfffffff000187947 */ /* 0x000fea000383ffff */
.L_x_126:
[----:B0-----:R0:W1:Y:S02]  /*6b10*/  SYNCS.PHASECHK.TRANS64.TRYWAIT P0, [R8+URZ], R5 ;  /* 0x00000005080075a7 */ /* 0x001064000800017f */
[----:B-1----:R-:W-:Y:S05]  /*6b20*/  @!P0 NANOSLEEP.SYNCS 0x989680 ;  /* 0x009896800000895d */ /* 0x002fea0003900000 */
[----:B------:R-:W1:Y:S02]  /*6b30*/  @!P0 SYNCS.PHASECHK.TRANS64 P0, [R8+URZ], R5 ;  /* 0x00000005080085a7 */ /* 0x000e64000800007f */
[----:B-1----:R-:W-:Y:S05]  /*6b40*/  @!P0 BRA `(.L_x_126) ;  /* 0xfffffffc00f08947 */ /* 0x002fea000383ffff */
[----:B------:R-:W-:Y:S05]  /*6b50*/  BRA `(.L_x_172) ;  /* 0xfffffff000287947 */ /* 0x000fea000383ffff */
.L_x_127:
[----:B0-----:R0:W1:Y:S02]  /*6b60*/  SYNCS.PHASECHK.TRANS64.TRYWAIT P0, [R9+URZ], R4 ;  /* 0x00000004090075a7 */ /* 0x001064000800017f */
[----:B-1----:R-:W-:Y:S05]  /*6b70*/  @!P0 NANOSLEEP.SYNCS 0x989680 ;  /* 0x009896800000895d */ /* 0x002fea0003900000 */
[----:B------:R-:W1:Y:S02]  /*6b80*/  @!P0 SYNCS.PHASECHK.TRANS64 P0, [R9+URZ], R4 ;  /* 0x00000004090085a7 */ /* 0x000e64000800007f */
[----:B-1----:R-:W-:Y:S05]  /*6b90*/  @!P0 BRA `(.L_x_127) ;  /* 0xfffffffc00f08947 */ /* 0x002fea000383ffff */
[----:B------:R-:W-:Y:S05]  /*6ba0*/  BRA `(.L_x_173) ;  /* 0xfffffff000387947 */ /* 0x000fea000383ffff */
.L_x_128:
[----:B0-----:R0:W1:Y:S02]  /*6bb0*/  SYNCS.PHASECHK.TRANS64.TRYWAIT P0, [R8+URZ], R5 ;  /* 0x00000005080075a7 */ /* 0x001064000800017f */
[----:B-1----:R-:W-:Y:S05]  /*6bc0*/  @!P0 NANOSLEEP.SYNCS 0x989680 ;  /* 0x009896800000895d */ /* 0x002fea0003900000 */
[----:B------:R-:W1:Y:S02]  /*6bd0*/  @!P0 SYNCS.PHASECHK.TRANS64 P0, [R8+URZ], R5 ;  /* 0x00000005080085a7 */ /* 0x000e64000800007f */
[----:B-1----:R-:W-:Y:S05]  /*6be0*/  @!P0 BRA `(.L_x_128) ;  /* 0xfffffffc00f08947 */ /* 0x002fea000383ffff */
[----:B------:R-:W-:Y:S05]  /*6bf0*/  BRA `(.L_x_174) ;  /* 0xfffffff000487947 */ /* 0x000fea000383ffff */
.L_x_129:
[----:B0-----:R0:W1:Y:S02]  /*6c00*/  SYNCS.PHASECHK.TRANS64.TRYWAIT P0, [R9+URZ], R4 ;  /* 0x00000004090075a7 */ /* 0x001064000800017f */
[----:B-1----:R-:W-:Y:S05]  /*6c10*/  @!P0 NANOSLEEP.SYNCS 0x989680 ;  /* 0x009896800000895d */ /* 0x002fea0003900000 */
[----:B------:R-:W1:Y:S02]  /*6c20*/  @!P0 SYNCS.PHASECHK.TRANS64 P0, [R9+URZ], R4 ;  /* 0x00000004090085a7 */ /* 0x000e64000800007f */
[----:B-1----:R-:W-:Y:S05]  /*6c30*/  @!P0 BRA `(.L_x_129) ;  /* 0xfffffffc00f08947 */ /* 0x002fea000383ffff */
[----:B------:R-:W-:Y:S05]  /*6c40*/  BRA `(.L_x_175) ;  /* 0xfffffff000587947 */ /* 0x000fea000383ffff */
.L_x_130:
[----:B0-----:R0:W1:Y:S02]  /*6c50*/  SYNCS.PHASECHK.TRANS64.TRYWAIT P0, [R6+URZ], R5 ;  /* 0x00000005060075a7 */ /* 0x001064000800017f */
[----:B-1----:R-:W-:Y:S05]  /*6c60*/  @!P0 NANOSLEEP.SYNCS 0x989680 ;  /* 0x009896800000895d */ /* 0x002fea0003900000 */
[----:B------:R-:W1:Y:S02]  /*6c70*/  @!P0 SYNCS.PHASECHK.TRANS64 P0, [R6+URZ], R5 ;  /* 0x00000005060085a7 */ /* 0x000e64000800007f */
[----:B-1----:R-:W-:Y:S05]  /*6c80*/  @!P0 BRA `(.L_x_130) ;  /* 0xfffffffc00f08947 */ /* 0x002fea000383ffff */
[----:B------:R-:W-:Y:S05]  /*6c90*/  BRA `(.L_x_176) ;  /* 0xfffffff000607947 */ /* 0x000fea000383ffff */
.L_x_177:
[----:B------:R-:W-:-:S00]  /*6ca0*/  BRA `(.L_x_177) ;  /* 0xfffffffc00fc7947 */ /* 0x000fc0000383ffff */
[----:B------:R-:W-:-:S00]  /*6cb0*/  NOP ;  /* 0x0000000000007918 */ /* 0x000fc00000000000 */
        /* <DEDUP_REMOVED lines=12> */
.L_x_178:


//--------------------- .nv.global.init           --------------------------
	.section	.nv.global.init,"aw",@progbits
.nv.global.init:
	.type		$str$22,@object
	.size		$str$22,($str$23 - $str$22)
$str$22:
        /*0000*/ 	.byte	0x6b, 0x5f, 0x74, 0x69, 0x6c, 0x65, 0x5f, 0x63, 0x6f, 0x75, 0x6e, 0x74, 0x20, 0x3e, 0x3d, 0x20
        /*0010*/ 	.byte	0x31, 0x00
	.type		$str$23,@object
	.size		$str$23,(__unnamed_1 - $str$23)
$str$23:
        /*0012*/ 	.byte	0x2f, 0x74, 0x6d, 0x70, 0x2f, 0x63, 0x75, 0x74, 0x6c, 0x61, 0x73, 0x73, 0x5f, 0x73, 0x77, 0x65
        /*0022*/ 	.byte	0x65, 0x70, 0x5f, 0x73, 0x72, 0x63, 0x2f, 0x69, 0x6e, 0x63, 0x6c, 0x75, 0x64, 0x65, 0x2f, 0x63
        /*0032*/ 	.byte	0x75, 0x74, 0x6c, 0x61, 0x73, 0x73, 0x2f, 0x67, 0x65, 0x6d, 0x6d, 0x2f, 0x63, 0x6f, 0x6c, 0x6c
        /*0042*/ 	.byte	0x65, 0x63, 0x74, 0x69, 0x76, 0x65, 0x2f, 0x73, 0x6d, 0x39, 0x30, 0x5f, 0x6d, 0x6d, 0x61, 0x5f
        /*0052*/ 	.byte	0x74, 0x6d, 0x61, 0x5f, 0x67, 0x6d, 0x6d, 0x61, 0x5f, 0x73, 0x73, 0x5f, 0x77, 0x61, 0x72, 0x70
        /*0062*/ 	.byte	0x73, 0x70, 0x65, 0x63, 0x69, 0x61, 0x6c, 0x69, 0x7a, 0x65, 0x64, 0x2e, 0x68, 0x70, 0x70, 0x00
	.type		__unnamed_1,@object
	.size		__unnamed_1,(.L_0 - __unnamed_1)
__unnamed_1:
        /*0072*/ 	.byte	0x76, 0x6f, 0x69, 0x64, 0x20, 0x63, 0x75, 0x74, 0x6c, 0x61, 0x73, 0x73, 0x3a, 0x3a, 0x67, 0x65
        /* <DEDUP_REMOVED lines=172> */
        /*0b42*/ 	.byte	0x79, 0x5d, 0x00
.L_0:


//--------------------- .nv.shared._ZN7cutlass13device_kernelINS_4gemm6kernel13GemmUniversalIN4cute5tupleIJiiiiEEENS1_10collective13CollectiveMmaINS1_34MainloopSm90TmaGmmaWarpSpecializedILi37ENS5_IJNS4_1CILi2EEENSA_ILi1EEESC_EEENS1_32KernelTmaWarpSpecializedPingpongEEENS5_IJNSA_ILi64EEENSA_ILi32EEESG_EEEaNS5_IJlSC_lEEEaSJ_NS4_8TiledMMAINS4_8MMA_AtomIJNS4_4SM904GMMA26MMA_64x32x32_S32S8S8_SS_TNEEEENS4_6LayoutINS5_IJSC_SC_SC_EEENS5_IJNSA_ILi0EEESS_SS_EEEEENS5_IJNS4_10UnderscoreESV_SV_EEEEENS4_13SM90_TMA_LOADENS4_14ComposedLayoutINS4_7SwizzleILi2ELi4ELi3EEENS4_18smem_ptr_flag_bitsILi8EEENSQ_INS5_IJNSA_ILi8EEESG_EEENS5_IJSG_SC_EEEEEEEvNS4_8identityENS4_23SM90_TMA_LOAD_MULTICASTES18_vS19_EENS_8epilogue10collective6detail29Sm90TmaWarpSpecializedAdapterINS1D_15DefaultEpilogueIaSJ_SJ_NS1C_6thread17LinearCombinationIaLi1EiiLNS1H_9ScaleType4KindE0ELNS_15FloatRoundStyleE2EaEENS1_15EpilogueDefaultEEEEEvvEEEEvNT_6ParamsE --------------------------
	.section	.nv.shared._ZN7cutlass13device_kernelINS_4gemm6kernel13GemmUniversalIN4cute5tupleIJiiiiEEENS1_10collective13CollectiveMmaINS1_34MainloopSm90TmaGmmaWarpSpecializedILi37ENS5_IJNS4_1CILi2EEENSA_ILi1EEESC_EEENS1_32KernelTmaWarpSpecializedPingpongEEENS5_IJNSA_ILi64EEENSA_ILi32EEESG_EEEaNS5_IJlSC_lEEEaSJ_NS4_8TiledMMAINS4_8MMA_AtomIJNS4_4SM904GMMA26MMA_64x32x32_S32S8S8_SS_TNEEEENS4_6LayoutINS5_IJSC_SC_SC_EEENS5_IJNSA_ILi0EEESS_SS_EEEEENS5_IJNS4_10UnderscoreESV_SV_EEEEENS4_13SM90_TMA_LOADENS4_14ComposedLayoutINS4_7SwizzleILi2ELi4ELi3EEENS4_18smem_ptr_flag_bitsILi8EEENSQ_INS5_IJNSA_ILi8EEESG_EEENS5_IJSG_SC_EEEEEEEvNS4_8identityENS4_23SM90_TMA_LOAD_MULTICASTES18_vS19_EENS_8epilogue10collective6detail29Sm90TmaWarpSpecializedAdapterINS1D_15DefaultEpilogueIaSJ_SJ_NS1C_6thread17LinearCombinationIaLi1EiiLNS1H_9ScaleType4KindE0ELNS_15FloatRoundStyleE2EaEENS1_15EpilogueDefaultEEEEEvvEEEEvNT_6ParamsE,"aw",@nobits
	.sectionflags	@""
	.align	16
	.zero		1024


//--------------------- .nv.shared.reserved.0     --------------------------
	.section	.nv.shared.reserved.0,"aw",@nobits
	.weak		__nv_reservedSMEM_offset_0_alias
	.size		__nv_reservedSMEM_offset_0_alias, 0, 0
	.other		__nv_reservedSMEM_offset_0_alias,@"STO_CUDA_RESERVED_SHARED STV_DEFAULT"
__nv_reservedSMEM_offset_0_alias:
	.zero		0


//--------------------- .nv.global                --------------------------
	.section	.nv.global,"aw",@nobits
.nv.global:
	.type		_ZN40_INTERNAL_8eae5045_4_k_cu_646e08c1_125804cute1_E,@object
	.size		_ZN40_INTERNAL_8eae5045_4_k_cu_646e08c1_125804cute1_E,(_ZN40_INTERNAL_8eae5045_4_k_cu_646e08c1_125804cuda3std3__45__cpo6cbeginE - _ZN40_INTERNAL_8eae5045_4_k_cu_646e08c1_125804cute1_E)
_ZN40_INTERNAL_8eae5045_4_k_cu_646e08c1_125804cute1_E:
	.zero		1
	.type		_ZN40_INTERNAL_8eae5045_4_k_cu_646e08c1_125804cuda3std3__45__cpo6cbeginE,@object
	.size		_ZN40_INTERNAL_8eae5045_4_k_cu_646e08c1_125804cuda3std3__45__cpo6cbeginE,(_ZN40_INTERNAL_8eae5045_4_k_cu_646e08c1_125804cuda3std3__48in_placeE - _ZN40_INTERNAL_8eae5045_4_k_cu_646e08c1_125804cuda3std3__45__cpo6cbeginE)
_ZN40_INTERNAL_8eae5045_4_k_cu_646e08c1_125804cuda3std3__45__cpo6cbeginE:
	.zero		1
	.type		_ZN40_INTERNAL_8eae5045_4_k_cu_646e08c1_125804cuda3std3__48in_placeE,@object
	.size		_ZN40_INTERNAL_8eae5045_4_k_cu_646e08c1_125804cuda3std3__48in_placeE,(_ZN40_INTERNAL_8eae5045_4_k_cu_646e08c1_125804cuda3std6ranges3__45__cpo9iter_moveE - _ZN40_INTERNAL_8eae5045_4_k_cu_646e08c1_125804cuda3std3__48in_placeE)
_ZN40_INTERNAL_8eae5045_4_k_cu_646e08c1_125804cuda3std3__48in_placeE:
	.zero		1
	.type		_ZN40_INTERNAL_8eae5045_4_k_cu_646e08c1_125804cuda3std6ranges3__45__cpo9iter_moveE,@object
	.size		_ZN40_INTERNAL_8eae5045_4_k_cu_646e08c1_125804cuda3std6ranges3__45__cpo9iter_moveE,(_ZN40_INTERNAL_8eae5045_4_k_cu_646e08c1_125804cuda3std3__45__cpo5beginE - _ZN40_INTERNAL_8eae5045_4_k_cu_646e08c1_125804cuda3std6ranges3__45__cpo9iter_moveE)
_ZN40_INTERNAL_8eae5045_4_k_cu_646e08c1_125804cuda3std6ranges3__45__cpo9iter_moveE:
	.zero		1
	.type		_ZN40_INTERNAL_8eae5045_4_k_cu_646e08c1_125804cuda3std3__45__cpo5beginE,@object
	.size		_ZN40_INTERNAL_8eae5045_4_k_cu_646e08c1_125804cuda3std3__45__cpo5beginE,(_ZN40_INTERNAL_8eae5045_4_k_cu_646e08c1_125804cuda3std3__442_GLOBAL__N__8eae5045_4_k_cu_646e08c1_125806ignoreE - _ZN40_INTERNAL_8eae5045_4_k_cu_646e08c1_125804cuda3std3__45__cpo5beginE)
_ZN40_INTERNAL_8eae5045_4_k_cu_646e08c1_125804cuda3std3__45__cpo5beginE:
	.zero		1
	.type		_ZN40_INTERNAL_8eae5045_4_k_cu_646e08c1_125804cuda3std3__442_GLOBAL__N__8eae5045_4_k_cu_646e08c1_125806ignoreE,@object
	.size		_ZN40_INTERNAL_8eae5045_4_k_cu_646e08c1_125804cuda3std3__442_GLOBAL__N__8eae5045_4_k_cu_646e08c1_125806ignoreE,(_ZN40_INTERNAL_8eae5045_4_k_cu_646e08c1_125804cute7productE - _ZN40_INTERNAL_8eae5045_4_k_cu_646e08c1_125804cuda3std3__442_GLOBAL__N__8eae5045_4_k_cu_646e08c1_125806ignoreE)
_ZN40_INTERNAL_8eae5045_4_k_cu_646e08c1_125804cuda3std3__442_GLOBAL__N__8eae5045_4_k_cu_646e08c1_125806ignoreE:
	.zero		1
	.type		_ZN40_INTERNAL_8eae5045_4_k_cu_646e08c1_125804cute7productE,@object
	.size		_ZN40_INTERNAL_8eae5045_4_k_cu_646e08c1_125804cute7productE,(_ZN40_INTERNAL_8eae5045_4_k_cu_646e08c1_125804cuda3std3__45__cpo3endE - _ZN40_INTERNAL_8eae5045_4_k_cu_646e08c1_125804cute7productE)
_ZN40_INTERNAL_8eae5045_4_k_cu_646e08c1_125804cute7productE:
	.zero		1
	.type		_ZN40_INTERNAL_8eae5045_4_k_cu_646e08c1_125804cuda3std3__45__cpo3endE,@object
	.size		_ZN40_INTERNAL_8eae5045_4_k_cu_646e08c1_125804cuda3std3__45__cpo3endE,(_ZN40_INTERNAL_8eae5045_4_k_cu_646e08c1_125804cuda3std3__419piecewise_constructE - _ZN40_INTERNAL_8eae5045_4_k_cu_646e08c1_125804cuda3std3__45__cpo3endE)
_ZN40_INTERNAL_8eae5045_4_k_cu_646e08c1_125804cuda3std3__45__cpo3endE:
	.zero		1
	.type		_ZN40_INTERNAL_8eae5045_4_k_cu_646e08c1_125804cuda3std3__419piecewise_constructE,@object
	.size		_ZN40_INTERNAL_8eae5045_4_k_cu_646e08c1_125804cuda3std3__419piecewise_constructE,(_ZN40_INTERNAL_8eae5045_4_k_cu_646e08c1_125804cuda3std3__45__cpo4cendE - _ZN40_INTERNAL_8eae5045_4_k_cu_646e08c1_125804cuda3std3__419piecewise_constructE)
_ZN40_INTERNAL_8eae5045_4_k_cu_646e08c1_125804cuda3std3__419piecewise_constructE:
	.zero		1
	.type		_ZN40_INTERNAL_8eae5045_4_k_cu_646e08c1_125804cuda3std3__45__cpo4cendE,@object
	.size		_ZN40_INTERNAL_8eae5045_4_k_cu_646e08c1_125804cuda3std3__45__cpo4cendE,(_ZN40_INTERNAL_8eae5045_4_k_cu_646e08c1_125804cuda3std6ranges3__45__cpo4swapE - _ZN40_INTERNAL_8eae5045_4_k_cu_646e08c1_125804cuda3std3__45__cpo4cendE)
_ZN40_INTERNAL_8eae5045_4_k_cu_646e08c1_125804cuda3std3__45__cpo4cendE:
	.zero		1
	.type		_ZN40_INTERNAL_8eae5045_4_k_cu_646e08c1_125804cuda3std6ranges3__45__cpo4swapE,@object
	.size		_ZN40_INTERNAL_8eae5045_4_k_cu_646e08c1_125804cuda3std6ranges3__45__cpo4swapE,(.L_8 - _ZN40_INTERNAL_8eae5045_4_k_cu_646e08c1_125804cuda3std6ranges3__45__cpo4swapE)
_ZN40_INTERNAL_8eae5045_4_k_cu_646e08c1_125804cuda3std6ranges3__45__cpo4swapE:
	.zero		1
.L_8:


//--------------------- .nv.constant0._ZN7cutlass13device_kernelINS_4gemm6kernel13GemmUniversalIN4cute5tupleIJiiiiEEENS1_10collective13CollectiveMmaINS1_34MainloopSm90TmaGmmaWarpSpecializedILi37ENS5_IJNS4_1CILi2EEENSA_ILi1EEESC_EEENS1_32KernelTmaWarpSpecializedPingpongEEENS5_IJNSA_ILi64EEENSA_ILi32EEESG_EEEaNS5_IJlSC_lEEEaSJ_NS4_8TiledMMAINS4_8MMA_AtomIJNS4_4SM904GMMA26MMA_64x32x32_S32S8S8_SS_TNEEEENS4_6LayoutINS5_IJSC_SC_SC_EEENS5_IJNSA_ILi0EEESS_SS_EEEEENS5_IJNS4_10UnderscoreESV_SV_EEEEENS4_13SM90_TMA_LOADENS4_14ComposedLayoutINS4_7SwizzleILi2ELi4ELi3EEENS4_18smem_ptr_flag_bitsILi8EEENSQ_INS5_IJNSA_ILi8EEESG_EEENS5_IJSG_SC_EEEEEEEvNS4_8identityENS4_23SM90_TMA_LOAD_MULTICASTES18_vS19_EENS_8epilogue10collective6detail29Sm90TmaWarpSpecializedAdapterINS1D_15DefaultEpilogueIaSJ_SJ_NS1C_6thread17LinearCombinationIaLi1EiiLNS1H_9ScaleType4KindE0ELNS_15FloatRoundStyleE2EaEENS1_15EpilogueDefaultEEEEEvvEEEEvNT_6ParamsE --------------------------
	.section	.nv.constant0._ZN7cutlass13device_kernelINS_4gemm6kernel13GemmUniversalIN4cute5tupleIJiiiiEEENS1_10collective13CollectiveMmaINS1_34MainloopSm90TmaGmmaWarpSpecializedILi37ENS5_IJNS4_1CILi2EEENSA_ILi1EEESC_EEENS1_32KernelTmaWarpSpecializedPingpongEEENS5_IJNSA_ILi64EEENSA_ILi32EEESG_EEEaNS5_IJlSC_lEEEaSJ_NS4_8TiledMMAINS4_8MMA_AtomIJNS4_4SM904GMMA26MMA_64x32x32_S32S8S8_SS_TNEEEENS4_6LayoutINS5_IJSC_SC_SC_EEENS5_IJNSA_ILi0EEESS_SS_EEEEENS5_IJNS4_10UnderscoreESV_SV_EEEEENS4_13SM90_TMA_LOADENS4_14ComposedLayoutINS4_7SwizzleILi2ELi4ELi3EEENS4_18smem_ptr_flag_bitsILi8EEENSQ_INS5_IJNSA_ILi8EEESG_EEENS5_IJSG_SC_EEEEEEEvNS4_8identityENS4_23SM90_TMA_LOAD_MULTICASTES18_vS19_EENS_8epilogue10collective6detail29Sm90TmaWarpSpecializedAdapterINS1D_15DefaultEpilogueIaSJ_SJ_NS1C_6thread17LinearCombinationIaLi1EiiLNS1H_9ScaleType4KindE0ELNS_15FloatRoundStyleE2EaEENS1_15EpilogueDefaultEEEEEvvEEEEvNT_6ParamsE,"a",@progbits
	.sectionflags	@""
	.align	4
.nv.constant0._ZN7cutlass13device_kernelINS_4gemm6kernel13GemmUniversalIN4cute5tupleIJiiiiEEENS1_10collective13CollectiveMmaINS1_34MainloopSm90TmaGmmaWarpSpecializedILi37ENS5_IJNS4_1CILi2EEENSA_ILi1EEESC_EEENS1_32KernelTmaWarpSpecializedPingpongEEENS5_IJNSA_ILi64EEENSA_ILi32EEESG_EEEaNS5_IJlSC_lEEEaSJ_NS4_8TiledMMAINS4_8MMA_AtomIJNS4_4SM904GMMA26MMA_64x32x32_S32S8S8_SS_TNEEEENS4_6LayoutINS5_IJSC_SC_SC_EEENS5_IJNSA_ILi0EEESS_SS_EEEEENS5_IJNS4_10UnderscoreESV_SV_EEEEENS4_13SM90_TMA_LOADENS4_14ComposedLayoutINS4_7SwizzleILi2ELi4ELi3EEENS4_18smem_ptr_flag_bitsILi8EEENSQ_INS5_IJNSA_ILi8EEESG_EEENS5_IJSG_SC_EEEEEEEvNS4_8identityENS4_23SM90_TMA_LOAD_MULTICASTES18_vS19_EENS_8epilogue10collective6detail29Sm90TmaWarpSpecializedAdapterINS1D_15DefaultEpilogueIaSJ_SJ_NS1C_6thread17LinearCombinationIaLi1EiiLNS1H_9ScaleType4KindE0ELNS_15FloatRoundStyleE2EaEENS1_15EpilogueDefaultEEEEEvvEEEEvNT_6ParamsE:
	.zero		1664


//--------------------- SYMBOLS --------------------------

	.type		.nv.reservedSmem.offset0,@object
	.size		.nv.reservedSmem.offset0,0x4
	.type		__assertfail,@function
